//
// Generated by NVIDIA NVVM Compiler
//
// Compiler Build ID: CL-36424714
// Cuda compilation tools, release 13.0, V13.0.88
// Based on NVVM 20.0.0
//

.version 9.0
.target sm_100
.address_size 64

	// .globl	_Z21add_OneBlockOneThreadiPfS_S_

.visible .entry _Z21add_OneBlockOneThreadiPfS_S_(
	.param .u32 _Z21add_OneBlockOneThreadiPfS_S__param_0,
	.param .u64 .ptr .align 1 _Z21add_OneBlockOneThreadiPfS_S__param_1,
	.param .u64 .ptr .align 1 _Z21add_OneBlockOneThreadiPfS_S__param_2,
	.param .u64 .ptr .align 1 _Z21add_OneBlockOneThreadiPfS_S__param_3
)
{
	.reg .pred 	%p<10>;
	.reg .b32 	%r<23>;
	.reg .b32 	%f<88>;
	.reg .b64 	%rd<40>;

	ld.param.u32 	%r16, [_Z21add_OneBlockOneThreadiPfS_S__param_0];
	ld.param.u64 	%rd22, [_Z21add_OneBlockOneThreadiPfS_S__param_1];
	ld.param.u64 	%rd23, [_Z21add_OneBlockOneThreadiPfS_S__param_2];
	ld.param.u64 	%rd24, [_Z21add_OneBlockOneThreadiPfS_S__param_3];
	cvta.to.global.u64 	%rd1, %rd24;
	cvta.to.global.u64 	%rd2, %rd23;
	cvta.to.global.u64 	%rd3, %rd22;
	setp.lt.s32 	%p1, %r16, 1;
	@%p1 bra 	$L__BB0_13;
	and.b32  	%r1, %r16, 15;
	setp.lt.u32 	%p2, %r16, 16;
	mov.b32 	%r20, 0;
	@%p2 bra 	$L__BB0_4;
	and.b32  	%r20, %r16, 2147483632;
	neg.s32 	%r18, %r20;
	add.s64 	%rd36, %rd3, 32;
	add.s64 	%rd35, %rd2, 32;
	add.s64 	%rd34, %rd1, 32;
$L__BB0_3:
	.pragma "nounroll";
	ld.global.f32 	%f1, [%rd36+-32];
	ld.global.f32 	%f2, [%rd35+-32];
	add.f32 	%f3, %f1, %f2;
	st.global.f32 	[%rd34+-32], %f3;
	ld.global.f32 	%f4, [%rd36+-28];
	ld.global.f32 	%f5, [%rd35+-28];
	add.f32 	%f6, %f4, %f5;
	st.global.f32 	[%rd34+-28], %f6;
	ld.global.f32 	%f7, [%rd36+-24];
	ld.global.f32 	%f8, [%rd35+-24];
	add.f32 	%f9, %f7, %f8;
	st.global.f32 	[%rd34+-24], %f9;
	ld.global.f32 	%f10, [%rd36+-20];
	ld.global.f32 	%f11, [%rd35+-20];
	add.f32 	%f12, %f10, %f11;
	st.global.f32 	[%rd34+-20], %f12;
	ld.global.f32 	%f13, [%rd36+-16];
	ld.global.f32 	%f14, [%rd35+-16];
	add.f32 	%f15, %f13, %f14;
	st.global.f32 	[%rd34+-16], %f15;
	ld.global.f32 	%f16, [%rd36+-12];
	ld.global.f32 	%f17, [%rd35+-12];
	add.f32 	%f18, %f16, %f17;
	st.global.f32 	[%rd34+-12], %f18;
	ld.global.f32 	%f19, [%rd36+-8];
	ld.global.f32 	%f20, [%rd35+-8];
	add.f32 	%f21, %f19, %f20;
	st.global.f32 	[%rd34+-8], %f21;
	ld.global.f32 	%f22, [%rd36+-4];
	ld.global.f32 	%f23, [%rd35+-4];
	add.f32 	%f24, %f22, %f23;
	st.global.f32 	[%rd34+-4], %f24;
	ld.global.f32 	%f25, [%rd36];
	ld.global.f32 	%f26, [%rd35];
	add.f32 	%f27, %f25, %f26;
	st.global.f32 	[%rd34], %f27;
	ld.global.f32 	%f28, [%rd36+4];
	ld.global.f32 	%f29, [%rd35+4];
	add.f32 	%f30, %f28, %f29;
	st.global.f32 	[%rd34+4], %f30;
	ld.global.f32 	%f31, [%rd36+8];
	ld.global.f32 	%f32, [%rd35+8];
	add.f32 	%f33, %f31, %f32;
	st.global.f32 	[%rd34+8], %f33;
	ld.global.f32 	%f34, [%rd36+12];
	ld.global.f32 	%f35, [%rd35+12];
	add.f32 	%f36, %f34, %f35;
	st.global.f32 	[%rd34+12], %f36;
	ld.global.f32 	%f37, [%rd36+16];
	ld.global.f32 	%f38, [%rd35+16];
	add.f32 	%f39, %f37, %f38;
	st.global.f32 	[%rd34+16], %f39;
	ld.global.f32 	%f40, [%rd36+20];
	ld.global.f32 	%f41, [%rd35+20];
	add.f32 	%f42, %f40, %f41;
	st.global.f32 	[%rd34+20], %f42;
	ld.global.f32 	%f43, [%rd36+24];
	ld.global.f32 	%f44, [%rd35+24];
	add.f32 	%f45, %f43, %f44;
	st.global.f32 	[%rd34+24], %f45;
	ld.global.f32 	%f46, [%rd36+28];
	ld.global.f32 	%f47, [%rd35+28];
	add.f32 	%f48, %f46, %f47;
	st.global.f32 	[%rd34+28], %f48;
	add.s32 	%r18, %r18, 16;
	add.s64 	%rd36, %rd36, 64;
	add.s64 	%rd35, %rd35, 64;
	add.s64 	%rd34, %rd34, 64;
	setp.ne.s32 	%p3, %r18, 0;
	@%p3 bra 	$L__BB0_3;
$L__BB0_4:
	setp.eq.s32 	%p4, %r1, 0;
	@%p4 bra 	$L__BB0_13;
	and.b32  	%r7, %r16, 7;
	setp.lt.u32 	%p5, %r1, 8;
	@%p5 bra 	$L__BB0_7;
	mul.wide.u32 	%rd25, %r20, 4;
	add.s64 	%rd26, %rd3, %rd25;
	ld.global.f32 	%f49, [%rd26];
	add.s64 	%rd27, %rd2, %rd25;
	ld.global.f32 	%f50, [%rd27];
	add.f32 	%f51, %f49, %f50;
	add.s64 	%rd28, %rd1, %rd25;
	st.global.f32 	[%rd28], %f51;
	ld.global.f32 	%f52, [%rd26+4];
	ld.global.f32 	%f53, [%rd27+4];
	add.f32 	%f54, %f52, %f53;
	st.global.f32 	[%rd28+4], %f54;
	ld.global.f32 	%f55, [%rd26+8];
	ld.global.f32 	%f56, [%rd27+8];
	add.f32 	%f57, %f55, %f56;
	st.global.f32 	[%rd28+8], %f57;
	ld.global.f32 	%f58, [%rd26+12];
	ld.global.f32 	%f59, [%rd27+12];
	add.f32 	%f60, %f58, %f59;
	st.global.f32 	[%rd28+12], %f60;
	ld.global.f32 	%f61, [%rd26+16];
	ld.global.f32 	%f62, [%rd27+16];
	add.f32 	%f63, %f61, %f62;
	st.global.f32 	[%rd28+16], %f63;
	ld.global.f32 	%f64, [%rd26+20];
	ld.global.f32 	%f65, [%rd27+20];
	add.f32 	%f66, %f64, %f65;
	st.global.f32 	[%rd28+20], %f66;
	ld.global.f32 	%f67, [%rd26+24];
	ld.global.f32 	%f68, [%rd27+24];
	add.f32 	%f69, %f67, %f68;
	st.global.f32 	[%rd28+24], %f69;
	ld.global.f32 	%f70, [%rd26+28];
	ld.global.f32 	%f71, [%rd27+28];
	add.f32 	%f72, %f70, %f71;
	st.global.f32 	[%rd28+28], %f72;
	add.s32 	%r20, %r20, 8;
$L__BB0_7:
	setp.eq.s32 	%p6, %r7, 0;
	@%p6 bra 	$L__BB0_13;
	and.b32  	%r10, %r16, 3;
	setp.lt.u32 	%p7, %r7, 4;
	@%p7 bra 	$L__BB0_10;
	mul.wide.u32 	%rd29, %r20, 4;
	add.s64 	%rd30, %rd3, %rd29;
	ld.global.f32 	%f73, [%rd30];
	add.s64 	%rd31, %rd2, %rd29;
	ld.global.f32 	%f74, [%rd31];
	add.f32 	%f75, %f73, %f74;
	add.s64 	%rd32, %rd1, %rd29;
	st.global.f32 	[%rd32], %f75;
	ld.global.f32 	%f76, [%rd30+4];
	ld.global.f32 	%f77, [%rd31+4];
	add.f32 	%f78, %f76, %f77;
	st.global.f32 	[%rd32+4], %f78;
	ld.global.f32 	%f79, [%rd30+8];
	ld.global.f32 	%f80, [%rd31+8];
	add.f32 	%f81, %f79, %f80;
	st.global.f32 	[%rd32+8], %f81;
	ld.global.f32 	%f82, [%rd30+12];
	ld.global.f32 	%f83, [%rd31+12];
	add.f32 	%f84, %f82, %f83;
	st.global.f32 	[%rd32+12], %f84;
	add.s32 	%r20, %r20, 4;
$L__BB0_10:
	setp.eq.s32 	%p8, %r10, 0;
	@%p8 bra 	$L__BB0_13;
	mul.wide.u32 	%rd33, %r20, 4;
	add.s64 	%rd39, %rd1, %rd33;
	add.s64 	%rd38, %rd2, %rd33;
	add.s64 	%rd37, %rd3, %rd33;
	neg.s32 	%r22, %r10;
$L__BB0_12:
	.pragma "nounroll";
	ld.global.f32 	%f85, [%rd37];
	ld.global.f32 	%f86, [%rd38];
	add.f32 	%f87, %f85, %f86;
	st.global.f32 	[%rd39], %f87;
	add.s64 	%rd39, %rd39, 4;
	add.s64 	%rd38, %rd38, 4;
	add.s64 	%rd37, %rd37, 4;
	add.s32 	%r22, %r22, 1;
	setp.ne.s32 	%p9, %r22, 0;
	@%p9 bra 	$L__BB0_12;
$L__BB0_13:
	ret;

}
	// .globl	_Z23add_OneBlockManyThreadsiPfS_S_
.visible .entry _Z23add_OneBlockManyThreadsiPfS_S_(
	.param .u32 _Z23add_OneBlockManyThreadsiPfS_S__param_0,
	.param .u64 .ptr .align 1 _Z23add_OneBlockManyThreadsiPfS_S__param_1,
	.param .u64 .ptr .align 1 _Z23add_OneBlockManyThreadsiPfS_S__param_2,
	.param .u64 .ptr .align 1 _Z23add_OneBlockManyThreadsiPfS_S__param_3
)
{
	.reg .pred 	%p<7>;
	.reg .b32 	%r<27>;
	.reg .b32 	%f<16>;
	.reg .b64 	%rd<31>;

	ld.param.u32 	%r11, [_Z23add_OneBlockManyThreadsiPfS_S__param_0];
	ld.param.u64 	%rd8, [_Z23add_OneBlockManyThreadsiPfS_S__param_1];
	ld.param.u64 	%rd9, [_Z23add_OneBlockManyThreadsiPfS_S__param_2];
	ld.param.u64 	%rd10, [_Z23add_OneBlockManyThreadsiPfS_S__param_3];
	cvta.to.global.u64 	%rd1, %rd10;
	cvta.to.global.u64 	%rd2, %rd9;
	cvta.to.global.u64 	%rd3, %rd8;
	mov.u32 	%r26, %tid.x;
	mov.u32 	%r2, %ntid.x;
	setp.ge.s32 	%p1, %r26, %r11;
	@%p1 bra 	$L__BB1_6;
	add.s32 	%r12, %r26, %r2;
	max.u32 	%r13, %r11, %r12;
	setp.lt.u32 	%p2, %r12, %r11;
	selp.u32 	%r14, 1, 0, %p2;
	add.s32 	%r15, %r12, %r14;
	sub.s32 	%r16, %r13, %r15;
	div.u32 	%r17, %r16, %r2;
	add.s32 	%r3, %r17, %r14;
	and.b32  	%r18, %r3, 3;
	setp.eq.s32 	%p3, %r18, 3;
	@%p3 bra 	$L__BB1_4;
	add.s32 	%r19, %r3, 1;
	and.b32  	%r20, %r19, 3;
	mul.wide.u32 	%rd30, %r26, 4;
	mul.wide.u32 	%rd5, %r2, 4;
	neg.s32 	%r24, %r20;
	mad.lo.s32 	%r26, %r2, %r20, %r26;
$L__BB1_3:
	.pragma "nounroll";
	add.s64 	%rd11, %rd3, %rd30;
	ld.global.f32 	%f1, [%rd11];
	add.s64 	%rd12, %rd2, %rd30;
	ld.global.f32 	%f2, [%rd12];
	add.f32 	%f3, %f1, %f2;
	add.s64 	%rd13, %rd1, %rd30;
	st.global.f32 	[%rd13], %f3;
	add.s64 	%rd30, %rd30, %rd5;
	add.s32 	%r24, %r24, 1;
	setp.ne.s32 	%p4, %r24, 0;
	@%p4 bra 	$L__BB1_3;
$L__BB1_4:
	setp.lt.u32 	%p5, %r3, 3;
	@%p5 bra 	$L__BB1_6;
$L__BB1_5:
	mul.wide.u32 	%rd14, %r26, 4;
	add.s64 	%rd15, %rd3, %rd14;
	ld.global.f32 	%f4, [%rd15];
	add.s64 	%rd16, %rd2, %rd14;
	ld.global.f32 	%f5, [%rd16];
	add.f32 	%f6, %f4, %f5;
	add.s64 	%rd17, %rd1, %rd14;
	st.global.f32 	[%rd17], %f6;
	add.s32 	%r21, %r26, %r2;
	mul.wide.u32 	%rd18, %r21, 4;
	add.s64 	%rd19, %rd3, %rd18;
	ld.global.f32 	%f7, [%rd19];
	add.s64 	%rd20, %rd2, %rd18;
	ld.global.f32 	%f8, [%rd20];
	add.f32 	%f9, %f7, %f8;
	add.s64 	%rd21, %rd1, %rd18;
	st.global.f32 	[%rd21], %f9;
	add.s32 	%r22, %r21, %r2;
	mul.wide.u32 	%rd22, %r22, 4;
	add.s64 	%rd23, %rd3, %rd22;
	ld.global.f32 	%f10, [%rd23];
	add.s64 	%rd24, %rd2, %rd22;
	ld.global.f32 	%f11, [%rd24];
	add.f32 	%f12, %f10, %f11;
	add.s64 	%rd25, %rd1, %rd22;
	st.global.f32 	[%rd25], %f12;
	add.s32 	%r23, %r22, %r2;
	mul.wide.u32 	%rd26, %r23, 4;
	add.s64 	%rd27, %rd3, %rd26;
	ld.global.f32 	%f13, [%rd27];
	add.s64 	%rd28, %rd2, %rd26;
	ld.global.f32 	%f14, [%rd28];
	add.f32 	%f15, %f13, %f14;
	add.s64 	%rd29, %rd1, %rd26;
	st.global.f32 	[%rd29], %f15;
	add.s32 	%r26, %r23, %r2;
	setp.lt.s32 	%p6, %r26, %r11;
	@%p6 bra 	$L__BB1_5;
$L__BB1_6:
	ret;

}
	// .globl	_Z25add_ManyBlocksManyThreadsiPfS_S_
.visible .entry _Z25add_ManyBlocksManyThreadsiPfS_S_(
	.param .u32 _Z25add_ManyBlocksManyThreadsiPfS_S__param_0,
	.param .u64 .ptr .align 1 _Z25add_ManyBlocksManyThreadsiPfS_S__param_1,
	.param .u64 .ptr .align 1 _Z25add_ManyBlocksManyThreadsiPfS_S__param_2,
	.param .u64 .ptr .align 1 _Z25add_ManyBlocksManyThreadsiPfS_S__param_3
)
{
	.reg .pred 	%p<7>;
	.reg .b32 	%r<31>;
	.reg .b32 	%f<16>;
	.reg .b64 	%rd<25>;

	ld.param.u32 	%r12, [_Z25add_ManyBlocksManyThreadsiPfS_S__param_0];
	ld.param.u64 	%rd4, [_Z25add_ManyBlocksManyThreadsiPfS_S__param_1];
	ld.param.u64 	%rd5, [_Z25add_ManyBlocksManyThreadsiPfS_S__param_2];
	ld.param.u64 	%rd6, [_Z25add_ManyBlocksManyThreadsiPfS_S__param_3];
	cvta.to.global.u64 	%rd1, %rd6;
	cvta.to.global.u64 	%rd2, %rd5;
	cvta.to.global.u64 	%rd3, %rd4;
	mov.u32 	%r13, %ctaid.x;
	mov.u32 	%r14, %ntid.x;
	mov.u32 	%r15, %tid.x;
	mad.lo.s32 	%r29, %r13, %r14, %r15;
	mov.u32 	%r16, %nctaid.x;
	mul.lo.s32 	%r2, %r14, %r16;
	setp.ge.s32 	%p1, %r29, %r12;
	@%p1 bra 	$L__BB2_7;
	add.s32 	%r17, %r29, %r2;
	max.s32 	%r18, %r12, %r17;
	setp.lt.s32 	%p2, %r17, %r12;
	selp.u32 	%r19, 1, 0, %p2;
	add.s32 	%r20, %r17, %r19;
	sub.s32 	%r21, %r18, %r20;
	div.u32 	%r22, %r21, %r2;
	add.s32 	%r3, %r22, %r19;
	and.b32  	%r23, %r3, 3;
	setp.eq.s32 	%p3, %r23, 3;
	@%p3 bra 	$L__BB2_4;
	add.s32 	%r24, %r3, 1;
	and.b32  	%r25, %r24, 3;
	neg.s32 	%r27, %r25;
$L__BB2_3:
	.pragma "nounroll";
	mul.wide.s32 	%rd7, %r29, 4;
	add.s64 	%rd8, %rd1, %rd7;
	add.s64 	%rd9, %rd2, %rd7;
	add.s64 	%rd10, %rd3, %rd7;
	ld.global.f32 	%f1, [%rd10];
	ld.global.f32 	%f2, [%rd9];
	add.f32 	%f3, %f1, %f2;
	st.global.f32 	[%rd8], %f3;
	add.s32 	%r29, %r29, %r2;
	add.s32 	%r27, %r27, 1;
	setp.ne.s32 	%p4, %r27, 0;
	@%p4 bra 	$L__BB2_3;
$L__BB2_4:
	setp.lt.u32 	%p5, %r3, 3;
	@%p5 bra 	$L__BB2_7;
	mul.wide.s32 	%rd15, %r2, 4;
	shl.b32 	%r26, %r2, 2;
$L__BB2_6:
	mul.wide.s32 	%rd11, %r29, 4;
	add.s64 	%rd12, %rd3, %rd11;
	ld.global.f32 	%f4, [%rd12];
	add.s64 	%rd13, %rd2, %rd11;
	ld.global.f32 	%f5, [%rd13];
	add.f32 	%f6, %f4, %f5;
	add.s64 	%rd14, %rd1, %rd11;
	st.global.f32 	[%rd14], %f6;
	add.s64 	%rd16, %rd12, %rd15;
	ld.global.f32 	%f7, [%rd16];
	add.s64 	%rd17, %rd13, %rd15;
	ld.global.f32 	%f8, [%rd17];
	add.f32 	%f9, %f7, %f8;
	add.s64 	%rd18, %rd14, %rd15;
	st.global.f32 	[%rd18], %f9;
	add.s64 	%rd19, %rd16, %rd15;
	ld.global.f32 	%f10, [%rd19];
	add.s64 	%rd20, %rd17, %rd15;
	ld.global.f32 	%f11, [%rd20];
	add.f32 	%f12, %f10, %f11;
	add.s64 	%rd21, %rd18, %rd15;
	st.global.f32 	[%rd21], %f12;
	add.s64 	%rd22, %rd19, %rd15;
	ld.global.f32 	%f13, [%rd22];
	add.s64 	%rd23, %rd20, %rd15;
	ld.global.f32 	%f14, [%rd23];
	add.f32 	%f15, %f13, %f14;
	add.s64 	%rd24, %rd21, %rd15;
	st.global.f32 	[%rd24], %f15;
	add.s32 	%r29, %r26, %r29;
	setp.lt.s32 	%p6, %r29, %r12;
	@%p6 bra 	$L__BB2_6;
$L__BB2_7:
	ret;

}


// ===== COMPILED SASS (sm_100) =====

	.target	sm_100

	.elftype	@"ET_EXEC"


//--------------------- .note.nv.tkinfo           --------------------------
	.section	.note.nv.tkinfo,"",@"SHT_NOTE"
	.sectionflags	@"SHF_NOTE_NV_TKINFO"
	.tkinfo
        /*0018*/ 	.word	0x00000002
        /*0030*/ 	.string	""
        /*0030*/ 	.string	"ptxas"
        /*0030*/ 	.string	"Cuda compilation tools, release 13.0, V13.0.88"
        /*0030*/ 	.string	"Build cuda_13.0.r13.0/compiler.36424714_0"
        /*0030*/ 	.string	"-arch sm_100 -m 64 "



//--------------------- .note.nv.cuinfo           --------------------------
	.section	.note.nv.cuinfo,"",@"SHT_NOTE"
	.sectionflags	@"SHF_NOTE_NV_CUINFO"
        /*0018*/ 	.short	0x0002
        /*001a*/ 	.short	0x0064
        /*001c*/ 	.short	0x0082
	.zero		2


//--------------------- .nv.info                  --------------------------
	.section	.nv.info,"",@"SHT_CUDA_INFO"
	.align	4


	//----- nvinfo : EIATTR_REGCOUNT
	.align		4
        /*0000*/ 	.byte	0x04, 0x2f
        /*0002*/ 	.short	(.L_1 - .L_0)
	.align		4
.L_0:
        /*0004*/ 	.word	index@(_Z21add_OneBlockOneThreadiPfS_S_)
        /*0008*/ 	.word	0x00000014


	//----- nvinfo : EIATTR_FRAME_SIZE
	.align		4
.L_1:
        /*000c*/ 	.byte	0x04, 0x11
        /*000e*/ 	.short	(.L_3 - .L_2)
	.align		4
.L_2:
        /*0010*/ 	.word	index@(_Z21add_OneBlockOneThreadiPfS_S_)
        /*0014*/ 	.word	0x00000000


	//----- nvinfo : EIATTR_REGCOUNT
	.align		4
.L_3:
        /*0018*/ 	.byte	0x04, 0x2f
        /*001a*/ 	.short	(.L_5 - .L_4)
	.align		4
.L_4:
        /*001c*/ 	.word	index@(_Z23add_OneBlockManyThreadsiPfS_S_)
        /*0020*/ 	.word	0x0000001c


	//----- nvinfo : EIATTR_FRAME_SIZE
	.align		4
.L_5:
        /*0024*/ 	.byte	0x04, 0x11
        /*0026*/ 	.short	(.L_7 - .L_6)
	.align		4
.L_6:
        /*0028*/ 	.word	index@(_Z23add_OneBlockManyThreadsiPfS_S_)
        /*002c*/ 	.word	0x00000000


	//----- nvinfo : EIATTR_REGCOUNT
	.align		4
.L_7:
        /*0030*/ 	.byte	0x04, 0x2f
        /*0032*/ 	.short	(.L_9 - .L_8)
	.align		4
.L_8:
        /*0034*/ 	.word	index@(_Z25add_ManyBlocksManyThreadsiPfS_S_)
        /*0038*/ 	.word	0x0000001a


	//----- nvinfo : EIATTR_FRAME_SIZE
	.align		4
.L_9:
        /*003c*/ 	.byte	0x04, 0x11
        /*003e*/ 	.short	(.L_11 - .L_10)
	.align		4
.L_10:
        /*0040*/ 	.word	index@(_Z25add_ManyBlocksManyThreadsiPfS_S_)
        /*0044*/ 	.word	0x00000000


	//----- nvinfo : EIATTR_MIN_STACK_SIZE
	.align		4
.L_11:
        /*0048*/ 	.byte	0x04, 0x12
        /*004a*/ 	.short	(.L_13 - .L_12)
	.align		4
.L_12:
        /*004c*/ 	.word	index@(_Z25add_ManyBlocksManyThreadsiPfS_S_)
        /*0050*/ 	.word	0x00000000


	//----- nvinfo : EIATTR_MIN_STACK_SIZE
	.align		4
.L_13:
        /*0054*/ 	.byte	0x04, 0x12
        /*0056*/ 	.short	(.L_15 - .L_14)
	.align		4
.L_14:
        /*0058*/ 	.word	index@(_Z23add_OneBlockManyThreadsiPfS_S_)
        /*005c*/ 	.word	0x00000000


	//----- nvinfo : EIATTR_MIN_STACK_SIZE
	.align		4
.L_15:
        /*0060*/ 	.byte	0x04, 0x12
        /*0062*/ 	.short	(.L_17 - .L_16)
	.align		4
.L_16:
        /*0064*/ 	.word	index@(_Z21add_OneBlockOneThreadiPfS_S_)
        /*0068*/ 	.word	0x00000000
.L_17:


//--------------------- .nv.compat                --------------------------
	.section	.nv.compat,"",@"SHT_CUDA_COMPAT_INFO"
	.align	4
        /*0000*/ 	.byte	0x02, 0x09, 0x00, 0x00, 0x02, 0x02, 0x01, 0x00, 0x02, 0x05, 0x05, 0x00, 0x03, 0x07, 0x01, 0x01
        /*0010*/ 	.byte	0x02, 0x03, 0x00, 0x00, 0x02, 0x06, 0x01, 0x00, 0x04, 0x0b, 0x08, 0x00, 0x09, 0x00, 0x00, 0x00
        /*0020*/ 	.byte	0x00, 0x00, 0x00, 0x00


//--------------------- .nv.info._Z25add_ManyBlocksManyThreadsiPfS_S_ --------------------------
	.section	.nv.info._Z25add_ManyBlocksManyThreadsiPfS_S_,"",@"SHT_CUDA_INFO"
	.sectionflags	@""
	.align	4


	//----- nvinfo : EIATTR_CUDA_API_VERSION
	.align		4
        /*0000*/ 	.byte	0x04, 0x37
        /*0002*/ 	.short	(.L_19 - .L_18)
.L_18:
        /*0004*/ 	.word	0x00000082


	//----- nvinfo : EIATTR_KPARAM_INFO
	.align		4
.L_19:
        /*0008*/ 	.byte	0x04, 0x17
        /*000a*/ 	.short	(.L_21 - .L_20)
.L_20:
        /*000c*/ 	.word	0x00000000
        /*0010*/ 	.short	0x0003
        /*0012*/ 	.short	0x0018
        /*0014*/ 	.byte	0x00, 0xf5, 0x21, 0x00


	//----- nvinfo : EIATTR_KPARAM_INFO
	.align		4
.L_21:
        /*0018*/ 	.byte	0x04, 0x17
        /*001a*/ 	.short	(.L_23 - .L_22)
.L_22:
        /*001c*/ 	.word	0x00000000
        /*0020*/ 	.short	0x0002
        /*0022*/ 	.short	0x0010
        /*0024*/ 	.byte	0x00, 0xf5, 0x21, 0x00


	//----- nvinfo : EIATTR_KPARAM_INFO
	.align		4
.L_23:
        /*0028*/ 	.byte	0x04, 0x17
        /*002a*/ 	.short	(.L_25 - .L_24)
.L_24:
        /*002c*/ 	.word	0x00000000
        /*0030*/ 	.short	0x0001
        /*0032*/ 	.short	0x0008
        /*0034*/ 	.byte	0x00, 0xf5, 0x21, 0x00


	//----- nvinfo : EIATTR_KPARAM_INFO
	.align		4
.L_25:
        /*0038*/ 	.byte	0x04, 0x17
        /*003a*/ 	.short	(.L_27 - .L_26)
.L_26:
        /*003c*/ 	.word	0x00000000
        /*0040*/ 	.short	0x0000
        /*0042*/ 	.short	0x0000
        /*0044*/ 	.byte	0x00, 0xf0, 0x11, 0x00


	//----- nvinfo : EIATTR_SPARSE_MMA_MASK
	.align		4
.L_27:
        /*0048*/ 	.byte	0x03, 0x50
        /*004a*/ 	.short	0x0000


	//----- nvinfo : EIATTR_MAXREG_COUNT
	.align		4
        /*004c*/ 	.byte	0x03, 0x1b
        /*004e*/ 	.short	0x00ff


	//----- nvinfo : EIATTR_MERCURY_ISA_VERSION
	.align		4
        /*0050*/ 	.byte	0x03, 0x5f
        /*0052*/ 	.short	0x0101


	//----- nvinfo : EIATTR_VRC_CTA_INIT_COUNT
	.align		4
        /*0054*/ 	.byte	0x02, 0x4a
	.zero		1
	.zero		1


	//----- nvinfo : EIATTR_EXIT_INSTR_OFFSETS
	.align		4
        /*0058*/ 	.byte	0x04, 0x1c
        /*005a*/ 	.short	(.L_29 - .L_28)


	//   ....[0]....
.L_28:
        /*005c*/ 	.word	0x00000090


	//   ....[1]....
        /*0060*/ 	.word	0x000003a0


	//   ....[2]....
        /*0064*/ 	.word	0x000005d0


	//----- nvinfo : EIATTR_CRS_STACK_SIZE
	.align		4
.L_29:
        /*0068*/ 	.byte	0x04, 0x1e
        /*006a*/ 	.short	(.L_31 - .L_30)
.L_30:
        /*006c*/ 	.word	0x00000000


	//----- nvinfo : EIATTR_CBANK_PARAM_SIZE
	.align		4
.L_31:
        /*0070*/ 	.byte	0x03, 0x19
        /*0072*/ 	.short	0x0020


	//----- nvinfo : EIATTR_PARAM_CBANK
	.align		4
        /*0074*/ 	.byte	0x04, 0x0a
        /*0076*/ 	.short	(.L_33 - .L_32)
	.align		4
.L_32:
        /*0078*/ 	.word	index@(.nv.constant0._Z25add_ManyBlocksManyThreadsiPfS_S_)
        /*007c*/ 	.short	0x0380
        /*007e*/ 	.short	0x0020


	//----- nvinfo : EIATTR_SW_WAR
	.align		4
.L_33:
        /*0080*/ 	.byte	0x04, 0x36
        /*0082*/ 	.short	(.L_35 - .L_34)
.L_34:
        /*0084*/ 	.word	0x00000008
.L_35:


//--------------------- .nv.info._Z23add_OneBlockManyThreadsiPfS_S_ --------------------------
	.section	.nv.info._Z23add_OneBlockManyThreadsiPfS_S_,"",@"SHT_CUDA_INFO"
	.sectionflags	@""
	.align	4


	//----- nvinfo : EIATTR_CUDA_API_VERSION
	.align		4
        /*0000*/ 	.byte	0x04, 0x37
        /*0002*/ 	.short	(.L_37 - .L_36)
.L_36:
        /*0004*/ 	.word	0x00000082


	//----- nvinfo : EIATTR_KPARAM_INFO
	.align		4
.L_37:
        /*0008*/ 	.byte	0x04, 0x17
        /*000a*/ 	.short	(.L_39 - .L_38)
.L_38:
        /*000c*/ 	.word	0x00000000
        /*0010*/ 	.short	0x0003
        /*0012*/ 	.short	0x0018
        /*0014*/ 	.byte	0x00, 0xf5, 0x21, 0x00


	//----- nvinfo : EIATTR_KPARAM_INFO
	.align		4
.L_39:
        /*0018*/ 	.byte	0x04, 0x17
        /*001a*/ 	.short	(.L_41 - .L_40)
.L_40:
        /*001c*/ 	.word	0x00000000
        /*0020*/ 	.short	0x0002
        /*0022*/ 	.short	0x0010
        /*0024*/ 	.byte	0x00, 0xf5, 0x21, 0x00


	//----- nvinfo : EIATTR_KPARAM_INFO
	.align		4
.L_41:
        /*0028*/ 	.byte	0x04, 0x17
        /*002a*/ 	.short	(.L_43 - .L_42)
.L_42:
        /*002c*/ 	.word	0x00000000
        /*0030*/ 	.short	0x0001
        /*0032*/ 	.short	0x0008
        /*0034*/ 	.byte	0x00, 0xf5, 0x21, 0x00


	//----- nvinfo : EIATTR_KPARAM_INFO
	.align		4
.L_43:
        /*0038*/ 	.byte	0x04, 0x17
        /*003a*/ 	.short	(.L_45 - .L_44)
.L_44:
        /*003c*/ 	.word	0x00000000
        /*0040*/ 	.short	0x0000
        /*0042*/ 	.short	0x0000
        /*0044*/ 	.byte	0x00, 0xf0, 0x11, 0x00


	//----- nvinfo : EIATTR_SPARSE_MMA_MASK
	.align		4
.L_45:
        /*0048*/ 	.byte	0x03, 0x50
        /*004a*/ 	.short	0x0000


	//----- nvinfo : EIATTR_MAXREG_COUNT
	.align		4
        /*004c*/ 	.byte	0x03, 0x1b
        /*004e*/ 	.short	0x00ff


	//----- nvinfo : EIATTR_MERCURY_ISA_VERSION
	.align		4
        /*0050*/ 	.byte	0x03, 0x5f
        /*0052*/ 	.short	0x0101


	//----- nvinfo : EIATTR_VRC_CTA_INIT_COUNT
	.align		4
        /*0054*/ 	.byte	0x02, 0x4a
	.zero		1
	.zero		1


	//----- nvinfo : EIATTR_EXIT_INSTR_OFFSETS
	.align		4
        /*0058*/ 	.byte	0x04, 0x1c
        /*005a*/ 	.short	(.L_47 - .L_46)


	//   ....[0]....
.L_46:
        /*005c*/ 	.word	0x00000050


	//   ....[1]....
        /*0060*/ 	.word	0x000003a0


	//   ....[2]....
        /*0064*/ 	.word	0x00000600


	//----- nvinfo : EIATTR_CRS_STACK_SIZE
	.align		4
.L_47:
        /*0068*/ 	.byte	0x04, 0x1e
        /*006a*/ 	.short	(.L_49 - .L_48)
.L_48:
        /*006c*/ 	.word	0x00000000


	//----- nvinfo : EIATTR_CBANK_PARAM_SIZE
	.align		4
.L_49:
        /*0070*/ 	.byte	0x03, 0x19
        /*0072*/ 	.short	0x0020


	//----- nvinfo : EIATTR_PARAM_CBANK
	.align		4
        /*0074*/ 	.byte	0x04, 0x0a
        /*0076*/ 	.short	(.L_51 - .L_50)
	.align		4
.L_50:
        /*0078*/ 	.word	index@(.nv.constant0._Z23add_OneBlockManyThreadsiPfS_S_)
        /*007c*/ 	.short	0x0380
        /*007e*/ 	.short	0x0020


	//----- nvinfo : EIATTR_SW_WAR
	.align		4
.L_51:
        /*0080*/ 	.byte	0x04, 0x36
        /*0082*/ 	.short	(.L_53 - .L_52)
.L_52:
        /*0084*/ 	.word	0x00000008
.L_53:


//--------------------- .nv.info._Z21add_OneBlockOneThreadiPfS_S_ --------------------------
	.section	.nv.info._Z21add_OneBlockOneThreadiPfS_S_,"",@"SHT_CUDA_INFO"
	.sectionflags	@""
	.align	4


	//----- nvinfo : EIATTR_CUDA_API_VERSION
	.align		4
        /*0000*/ 	.byte	0x04, 0x37
        /*0002*/ 	.short	(.L_55 - .L_54)
.L_54:
        /*0004*/ 	.word	0x00000082


	//----- nvinfo : EIATTR_KPARAM_INFO
	.align		4
.L_55:
        /*0008*/ 	.byte	0x04, 0x17
        /*000a*/ 	.short	(.L_57 - .L_56)
.L_56:
        /*000c*/ 	.word	0x00000000
        /*0010*/ 	.short	0x0003
        /*0012*/ 	.short	0x0018
        /*0014*/ 	.byte	0x00, 0xf5, 0x21, 0x00


	//----- nvinfo : EIATTR_KPARAM_INFO
	.align		4
.L_57:
        /*0018*/ 	.byte	0x04, 0x17
        /*001a*/ 	.short	(.L_59 - .L_58)
.L_58:
        /*001c*/ 	.word	0x00000000
        /*0020*/ 	.short	0x0002
        /*0022*/ 	.short	0x0010
        /*0024*/ 	.byte	0x00, 0xf5, 0x21, 0x00


	//----- nvinfo : EIATTR_KPARAM_INFO
	.align		4
.L_59:
        /*0028*/ 	.byte	0x04, 0x17
        /*002a*/ 	.short	(.L_61 - .L_60)
.L_60:
        /*002c*/ 	.word	0x00000000
        /*0030*/ 	.short	0x0001
        /*0032*/ 	.short	0x0008
        /*0034*/ 	.byte	0x00, 0xf5, 0x21, 0x00


	//----- nvinfo : EIATTR_KPARAM_INFO
	.align		4
.L_61:
        /*0038*/ 	.byte	0x04, 0x17
        /*003a*/ 	.short	(.L_63 - .L_62)
.L_62:
        /*003c*/ 	.word	0x00000000
        /*0040*/ 	.short	0x0000
        /*0042*/ 	.short	0x0000
        /*0044*/ 	.byte	0x00, 0xf0, 0x11, 0x00


	//----- nvinfo : EIATTR_SPARSE_MMA_MASK
	.align		4
.L_63:
        /*0048*/ 	.byte	0x03, 0x50
        /*004a*/ 	.short	0x0000


	//----- nvinfo : EIATTR_MAXREG_COUNT
	.align		4
        /*004c*/ 	.byte	0x03, 0x1b
        /*004e*/ 	.short	0x00ff


	//----- nvinfo : EIATTR_MERCURY_ISA_VERSION
	.align		4
        /*0050*/ 	.byte	0x03, 0x5f
        /*0052*/ 	.short	0x0101


	//----- nvinfo : EIATTR_VRC_CTA_INIT_COUNT
	.align		4
        /*0054*/ 	.byte	0x02, 0x4a
	.zero		1
	.zero		1


	//----- nvinfo : EIATTR_EXIT_INSTR_OFFSETS
	.align		4
        /*0058*/ 	.byte	0x04, 0x1c
        /*005a*/ 	.short	(.L_65 - .L_64)


	//   ....[0]....
.L_64:
        /*005c*/ 	.word	0x00000030


	//   ....[1]....
        /*0060*/ 	.word	0x00000680


	//   ....[2]....
        /*0064*/ 	.word	0x00000940


	//   ....[3]....
        /*0068*/ 	.word	0x00000b00


	//   ....[4]....
        /*006c*/ 	.word	0x00000ce0


	//----- nvinfo : EIATTR_CBANK_PARAM_SIZE
	.align		4
.L_65:
        /*0070*/ 	.byte	0x03, 0x19
        /*0072*/ 	.short	0x0020


	//----- nvinfo : EIATTR_PARAM_CBANK
	.align		4
        /*0074*/ 	.byte	0x04, 0x0a
        /*0076*/ 	.short	(.L_67 - .L_66)
	.align		4
.L_66:
        /*0078*/ 	.word	index@(.nv.constant0._Z21add_OneBlockOneThreadiPfS_S_)
        /*007c*/ 	.short	0x0380
        /*007e*/ 	.short	0x0020


	//----- nvinfo : EIATTR_SW_WAR
	.align		4
.L_67:
        /*0080*/ 	.byte	0x04, 0x36
        /*0082*/ 	.short	(.L_69 - .L_68)
.L_68:
        /*0084*/ 	.word	0x00000008
.L_69:


//--------------------- .nv.callgraph             --------------------------
	.section	.nv.callgraph,"",@"SHT_CUDA_CALLGRAPH"
	.align	4
	.sectionentsize	8
	.align		4
        /*0000*/ 	.word	0x00000000
	.align		4
        /*0004*/ 	.word	0xffffffff
	.align		4
        /*0008*/ 	.word	0x00000000
	.align		4
        /*000c*/ 	.word	0xfffffffe
	.align		4
        /*0010*/ 	.word	0x00000000
	.align		4
        /*0014*/ 	.word	0xfffffffd
	.align		4
        /*0018*/ 	.word	0x00000000
	.align		4
        /*001c*/ 	.word	0xfffffffc


//--------------------- .text._Z25add_ManyBlocksManyThreadsiPfS_S_ --------------------------
	.section	.text._Z25add_ManyBlocksManyThreadsiPfS_S_,"ax",@progbits
	.align	128
        .global         _Z25add_ManyBlocksManyThreadsiPfS_S_
        .type           _Z25add_ManyBlocksManyThreadsiPfS_S_,@function
        .size           _Z25add_ManyBlocksManyThreadsiPfS_S_,(.L_x_16 - _Z25add_ManyBlocksManyThreadsiPfS_S_)
        .other          _Z25add_ManyBlocksManyThreadsiPfS_S_,@"STO_CUDA_ENTRY STV_DEFAULT"
_Z25add_ManyBlocksManyThreadsiPfS_S_:
.text._Z25add_ManyBlocksManyThreadsiPfS_S_:
[----:B------:R-:W-:Y:S01]  /*0000*/  LDC R1, c[0x0][0x37c] ;  /* 0x0000df00ff017b82 */ /* 0x000fe20000000800 */
[----:B------:R-:W0:Y:S07]  /*0010*/  S2R R3, SR_TID.X ;  /* 0x0000000000037919 */ /* 0x000e2e0000002100 */
[----:B------:R-:W0:Y:S01]  /*0020*/  S2UR UR4, SR_CTAID.X ;  /* 0x00000000000479c3 */ /* 0x000e220000002500 */
[----:B------:R-:W1:Y:S07]  /*0030*/  LDCU UR6, c[0x0][0x380] ;  /* 0x00007000ff0677ac */ /* 0x000e6e0008000800 */
[----:B------:R-:W0:Y:S01]  /*0040*/  LDC R0, c[0x0][0x360] ;  /* 0x0000d800ff007b82 */ /* 0x000e220000000800 */
[----:B------:R-:W2:Y:S01]  /*0050*/  LDCU UR5, c[0x0][0x370] ;  /* 0x00006e00ff0577ac */ /* 0x000ea20008000800 */
[----:B0-----:R-:W-:-:S02]  /*0060*/  IMAD R3, R0, UR4, R3 ;  /* 0x0000000400037c24 */ /* 0x001fc4000f8e0203 */
[----:B--2---:R-:W-:-:S03]  /*0070*/  IMAD R0, R0, UR5, RZ ;  /* 0x0000000500007c24 */ /* 0x004fc6000f8e02ff */
[----:B-1----:R-:W-:-:S13]  /*0080*/  ISETP.GE.AND P0, PT, R3, UR6, PT ;  /* 0x0000000603007c0c */ /* 0x002fda000bf06270 */
[----:B------:R-:W-:Y:S05]  /*0090*/  @P0 EXIT ;  /* 0x000000000000094d */ /* 0x000fea0003800000 */
[----:B------:R-:W0:Y:S01]  /*00a0*/  I2F.U32.RP R8, R0 ;  /* 0x0000000000087306 */ /* 0x000e220000209000 */
[----:B------:R-:W-:Y:S01]  /*00b0*/  IADD3 R2, PT, PT, R0, R3, RZ ;  /* 0x0000000300027210 */ /* 0x000fe20007ffe0ff */
[----:B------:R-:W1:Y:S01]  /*00c0*/  LDCU.64 UR4, c[0x0][0x358] ;  /* 0x00006b00ff0477ac */ /* 0x000e620008000a00 */
[----:B------:R-:W-:Y:S01]  /*00d0*/  IADD3 R9, PT, PT, RZ, -R0, RZ ;  /* 0x80000000ff097210 */ /* 0x000fe20007ffe0ff */
[----:B------:R-:W-:Y:S01]  /*00e0*/  BSSY.RECONVERGENT B0, `(.L_x_0) ;  /* 0x000002b000007945 */ /* 0x000fe20003800200 */
[C---:B------:R-:W-:Y:S02]  /*00f0*/  ISETP.GE.AND P0, PT, R2.reuse, UR6, PT ;  /* 0x0000000602007c0c */ /* 0x040fe4000bf06270 */
[----:B------:R-:W-:Y:S02]  /*0100*/  VIMNMX R7, PT, PT, R2, UR6, !PT ;  /* 0x0000000602077c48 */ /* 0x000fe4000ffe0100 */
[----:B------:R-:W-:Y:S02]  /*0110*/  SEL R6, RZ, 0x1, P0 ;  /* 0x00000001ff067807 */ /* 0x000fe40000000000 */
[----:B------:R-:W-:-:S02]  /*0120*/  ISETP.NE.U32.AND P2, PT, R0, RZ, PT ;  /* 0x000000ff0000720c */ /* 0x000fc40003f45070 */
[----:B------:R-:W-:Y:S01]  /*0130*/  IADD3 R7, PT, PT, R7, -R2, -R6 ;  /* 0x8000000207077210 */ /* 0x000fe20007ffe806 */
[----:B0-----:R-:W0:Y:S02]  /*0140*/  MUFU.RCP R8, R8 ;  /* 0x0000000800087308 */ /* 0x001e240000001000 */
[----:B0-----:R-:W-:-:S06]  /*0150*/  IADD3 R4, PT, PT, R8, 0xffffffe, RZ ;  /* 0x0ffffffe08047810 */ /* 0x001fcc0007ffe0ff */
[----:B------:R0:W2:Y:S02]  /*0160*/  F2I.FTZ.U32.TRUNC.NTZ R5, R4 ;  /* 0x0000000400057305 */ /* 0x0000a4000021f000 */
[----:B0-----:R-:W-:Y:S02]  /*0170*/  HFMA2 R4, -RZ, RZ, 0, 0 ;  /* 0x00000000ff047431 */ /* 0x001fe400000001ff */
[----:B--2---:R-:W-:-:S04]  /*0180*/  IMAD R9, R9, R5, RZ ;  /* 0x0000000509097224 */ /* 0x004fc800078e02ff */
[----:B------:R-:W-:-:S06]  /*0190*/  IMAD.HI.U32 R8, R5, R9, R4 ;  /* 0x0000000905087227 */ /* 0x000fcc00078e0004 */
[----:B------:R-:W-:-:S05]  /*01a0*/  IMAD.HI.U32 R5, R8, R7, RZ ;  /* 0x0000000708057227 */ /* 0x000fca00078e00ff */
[----:B------:R-:W-:-:S05]  /*01b0*/  IADD3 R2, PT, PT, -R5, RZ, RZ ;  /* 0x000000ff05027210 */ /* 0x000fca0007ffe1ff */
[----:B------:R-:W-:-:S05]  /*01c0*/  IMAD R7, R0, R2, R7 ;  /* 0x0000000200077224 */ /* 0x000fca00078e0207 */
[----:B------:R-:W-:-:S13]  /*01d0*/  ISETP.GE.U32.AND P0, PT, R7, R0, PT ;  /* 0x000000000700720c */ /* 0x000fda0003f06070 */
[----:B------:R-:W-:Y:S02]  /*01e0*/  @P0 IADD3 R7, PT, PT, -R0, R7, RZ ;  /* 0x0000000700070210 */ /* 0x000fe40007ffe1ff */
[----:B------:R-:W-:Y:S02]  /*01f0*/  @P0 IADD3 R5, PT, PT, R5, 0x1, RZ ;  /* 0x0000000105050810 */ /* 0x000fe40007ffe0ff */
[----:B------:R-:W-:-:S13]  /*0200*/  ISETP.GE.U32.AND P1, PT, R7, R0, PT ;  /* 0x000000000700720c */ /* 0x000fda0003f26070 */
[----:B------:R-:W-:Y:S02]  /*0210*/  @P1 IADD3 R5, PT, PT, R5, 0x1, RZ ;  /* 0x0000000105051810 */ /* 0x000fe40007ffe0ff */
[----:B------:R-:W-:-:S04]  /*0220*/  @!P2 LOP3.LUT R5, RZ, R0, RZ, 0x33, !PT ;  /* 0x00000000ff05a212 */ /* 0x000fc800078e33ff */
[----:B------:R-:W-:-:S04]  /*0230*/  IADD3 R2, PT, PT, R6, R5, RZ ;  /* 0x0000000506027210 */ /* 0x000fc80007ffe0ff */
[C---:B------:R-:W-:Y:S02]  /*0240*/  LOP3.LUT R4, R2.reuse, 0x3, RZ, 0xc0, !PT ;  /* 0x0000000302047812 */ /* 0x040fe400078ec0ff */
[----:B------:R-:W-:Y:S02]  /*0250*/  ISETP.GE.U32.AND P1, PT, R2, 0x3, PT ;  /* 0x000000030200780c */ /* 0x000fe40003f26070 */
[----:B------:R-:W-:-:S13]  /*0260*/  ISETP.NE.AND P0, PT, R4, 0x3, PT ;  /* 0x000000030400780c */ /* 0x000fda0003f05270 */
[----:B-1----:R-:W-:Y:S05]  /*0270*/  @!P0 BRA `(.L_x_1) ;  /* 0x0000000000448947 */ /* 0x002fea0003800000 */
[----:B------:R-:W0:Y:S01]  /*0280*/  LDC.64 R4, c[0x0][0x388] ;  /* 0x0000e200ff047b82 */ /* 0x000e220000000a00 */
[----:B------:R-:W-:-:S04]  /*0290*/  IADD3 R2, PT, PT, R2, 0x1, RZ ;  /* 0x0000000102027810 */ /* 0x000fc80007ffe0ff */
[----:B------:R-:W-:-:S03]  /*02a0*/  LOP3.LUT R2, R2, 0x3, RZ, 0xc0, !PT ;  /* 0x0000000302027812 */ /* 0x000fc600078ec0ff */
[----:B------:R-:W1:Y:S01]  /*02b0*/  LDC.64 R6, c[0x0][0x390] ;  /* 0x0000e400ff067b82 */ /* 0x000e620000000a00 */
[----:B------:R-:W-:-:S07]  /*02c0*/  IADD3 R2, PT, PT, -R2, RZ, RZ ;  /* 0x000000ff02027210 */ /* 0x000fce0007ffe1ff */
[----:B------:R-:W2:Y:S02]  /*02d0*/  LDC.64 R8, c[0x0][0x398] ;  /* 0x0000e600ff087b82 */ /* 0x000ea40000000a00 */
.L_x_2:
[----:B-1----:R-:W-:-:S04]  /*02e0*/  IMAD.WIDE R12, R3, 0x4, R6 ;  /* 0x00000004030c7825 */ /* 0x002fc800078e0206 */
[C---:B0-----:R-:W-:Y:S02]  /*02f0*/  IMAD.WIDE R14, R3.reuse, 0x4, R4 ;  /* 0x00000004030e7825 */ /* 0x041fe400078e0204 */
[----:B---3--:R-:W3:Y:S04]  /*0300*/  LDG.E R13, desc[UR4][R12.64] ;  /* 0x000000040c0d7981 */ /* 0x008ee8000c1e1900 */
[----:B------:R-:W3:Y:S01]  /*0310*/  LDG.E R14, desc[UR4][R14.64] ;  /* 0x000000040e0e7981 */ /* 0x000ee2000c1e1900 */
[----:B--2---:R-:W-:Y:S01]  /*0320*/  IMAD.WIDE R10, R3, 0x4, R8 ;  /* 0x00000004030a7825 */ /* 0x004fe200078e0208 */
[----:B------:R-:W-:Y:S02]  /*0330*/  IADD3 R2, PT, PT, R2, 0x1, RZ ;  /* 0x0000000102027810 */ /* 0x000fe40007ffe0ff */
[----:B------:R-:W-:-:S02]  /*0340*/  IADD3 R3, PT, PT, R0, R3, RZ ;  /* 0x0000000300037210 */ /* 0x000fc40007ffe0ff */
[----:B------:R-:W-:Y:S01]  /*0350*/  ISETP.NE.AND P0, PT, R2, RZ, PT ;  /* 0x000000ff0200720c */ /* 0x000fe20003f05270 */
[----:B---3--:R-:W-:-:S05]  /*0360*/  FADD R17, R14, R13 ;  /* 0x0000000d0e117221 */ /* 0x008fca0000000000 */
[----:B------:R3:W-:Y:S07]  /*0370*/  STG.E desc[UR4][R10.64], R17 ;  /* 0x000000110a007986 */ /* 0x0007ee000c101904 */
[----:B------:R-:W-:Y:S05]  /*0380*/  @P0 BRA `(.L_x_2) ;  /* 0xfffffffc00d40947 */ /* 0x000fea000383ffff */
.L_x_1:
[----:B------:R-:W-:Y:S05]  /*0390*/  BSYNC.RECONVERGENT B0 ;  /* 0x0000000000007941 */ /* 0x000fea0003800200 */
.L_x_0:
[----:B------:R-:W-:Y:S05]  /*03a0*/  @!P1 EXIT ;  /* 0x000000000000994d */ /* 0x000fea0003800000 */
.L_x_3:
[----:B------:R-:W3:Y:S08]  /*03b0*/  LDC.64 R4, c[0x0][0x388] ;  /* 0x0000e200ff047b82 */ /* 0x000ef00000000a00 */
[----:B------:R-:W0:Y:S01]  /*03c0*/  LDC.64 R6, c[0x0][0x390] ;  /* 0x0000e400ff067b82 */ /* 0x000e220000000a00 */
[----:B---3--:R-:W-:-:S07]  /*03d0*/  IMAD.WIDE R10, R3, 0x4, R4 ;  /* 0x00000004030a7825 */ /* 0x008fce00078e0204 */
[----:B------:R-:W1:Y:S01]  /*03e0*/  LDC.64 R4, c[0x0][0x398] ;  /* 0x0000e600ff047b82 */ /* 0x000e620000000a00 */
[----:B--2---:R-:W2:Y:S01]  /*03f0*/  LDG.E R2, desc[UR4][R10.64] ;  /* 0x000000040a027981 */ /* 0x004ea2000c1e1900 */
[----:B0-----:R-:W-:-:S05]  /*0400*/  IMAD.WIDE R12, R3, 0x4, R6 ;  /* 0x00000004030c7825 */ /* 0x001fca00078e0206 */
[----:B------:R-:W2:Y:S01]  /*0410*/  LDG.E R7, desc[UR4][R12.64] ;  /* 0x000000040c077981 */ /* 0x000ea2000c1e1900 */
[----:B-1----:R-:W-:-:S04]  /*0420*/  IMAD.WIDE R16, R3, 0x4, R4 ;  /* 0x0000000403107825 */ /* 0x002fc800078e0204 */
[----:B------:R-:W-:-:S04]  /*0430*/  IMAD.WIDE R4, R0, 0x4, R10 ;  /* 0x0000000400047825 */ /* 0x000fc800078e020a */
[----:B--2---:R-:W-:Y:S01]  /*0440*/  FADD R19, R2, R7 ;  /* 0x0000000702137221 */ /* 0x004fe20000000000 */
[----:B------:R-:W-:-:S04]  /*0450*/  IMAD.WIDE R6, R0, 0x4, R12 ;  /* 0x0000000400067825 */ /* 0x000fc800078e020c */
[----:B------:R0:W-:Y:S04]  /*0460*/  STG.E desc[UR4][R16.64], R19 ;  /* 0x0000001310007986 */ /* 0x0001e8000c101904 */
[----:B------:R-:W2:Y:S04]  /*0470*/  LDG.E R2, desc[UR4][R4.64] ;  /* 0x0000000404027981 */ /* 0x000ea8000c1e1900 */
[----:B------:R-:W2:Y:S01]  /*0480*/  LDG.E R15, desc[UR4][R6.64] ;  /* 0x00000004060f7981 */ /* 0x000ea2000c1e1900 */
[----:B------:R-:W-:-:S04]  /*0490*/  IMAD.WIDE R8, R0, 0x4, R16 ;  /* 0x0000000400087825 */ /* 0x000fc800078e0210 */
[----:B------:R-:W-:-:S04]  /*04a0*/  IMAD.WIDE R10, R0, 0x4, R4 ;  /* 0x00000004000a7825 */ /* 0x000fc800078e0204 */
[----:B------:R-:W-:-:S04]  /*04b0*/  IMAD.WIDE R12, R0, 0x4, R6 ;  /* 0x00000004000c7825 */ /* 0x000fc800078e0206 */
[----:B--2---:R-:W-:-:S05]  /*04c0*/  FADD R21, R2, R15 ;  /* 0x0000000f02157221 */ /* 0x004fca0000000000 */
        /* <DEDUP_REMOVED lines=8> */
[----:B------:R-:W1:Y:S04]  /*0550*/  LDG.E R4, desc[UR4][R4.64] ;  /* 0x0000000404047981 */ /* 0x000e68000c1e1900 */
[----:B------:R-:W1:Y:S01]  /*0560*/  LDG.E R7, desc[UR4][R6.64] ;  /* 0x0000000406077981 */ /* 0x000e62000c1e1900 */
[C---:B0-----:R-:W-:Y:S01]  /*0570*/  IMAD.WIDE R16, R0.reuse, 0x4, R14 ;  /* 0x0000000400107825 */ /* 0x041fe200078e020e */
[----:B------:R-:W-:-:S04]  /*0580*/  LEA R3, R0, R3, 0x2 ;  /* 0x0000000300037211 */ /* 0x000fc800078e10ff */
[----:B------:R-:W-:Y:S01]  /*0590*/  ISETP.GE.AND P0, PT, R3, UR6, PT ;  /* 0x0000000603007c0c */ /* 0x000fe2000bf06270 */
[----:B-1----:R-:W-:-:S05]  /*05a0*/  FADD R9, R4, R7 ;  /* 0x0000000704097221 */ /* 0x002fca0000000000 */
[----:B------:R2:W-:Y:S07]  /*05b0*/  STG.E desc[UR4][R16.64], R9 ;  /* 0x0000000910007986 */ /* 0x0005ee000c101904 */
[----:B------:R-:W-:Y:S05]  /*05c0*/  @!P0 BRA `(.L_x_3) ;  /* 0xfffffffc00788947 */ /* 0x000fea000383ffff */
[----:B------:R-:W-:Y:S05]  /*05d0*/  EXIT ;  /* 0x000000000000794d */ /* 0x000fea0003800000 */
.L_x_4:
[----:B------:R-:W-:-:S00]  /*05e0*/  BRA `(.L_x_4) ;  /* 0xfffffffc00fc7947 */ /* 0x000fc0000383ffff */
[----:B------:R-:W-:-:S00]  /*05f0*/  NOP ;  /* 0x0000000000007918 */ /* 0x000fc00000000000 */
        /* <DEDUP_REMOVED lines=8> */
.L_x_16:


//--------------------- .text._Z23add_OneBlockManyThreadsiPfS_S_ --------------------------
	.section	.text._Z23add_OneBlockManyThreadsiPfS_S_,"ax",@progbits
	.align	128
        .global         _Z23add_OneBlockManyThreadsiPfS_S_
        .type           _Z23add_OneBlockManyThreadsiPfS_S_,@function
        .size           _Z23add_OneBlockManyThreadsiPfS_S_,(.L_x_17 - _Z23add_OneBlockManyThreadsiPfS_S_)
        .other          _Z23add_OneBlockManyThreadsiPfS_S_,@"STO_CUDA_ENTRY STV_DEFAULT"
_Z23add_OneBlockManyThreadsiPfS_S_:
.text._Z23add_OneBlockManyThreadsiPfS_S_:
[----:B------:R-:W-:Y:S01]  /*0000*/  LDC R1, c[0x0][0x37c] ;  /* 0x0000df00ff017b82 */ /* 0x000fe20000000800 */
[----:B------:R-:W0:Y:S01]  /*0010*/  S2R R5, SR_TID.X ;  /* 0x0000000000057919 */ /* 0x000e220000002100 */
[----:B------:R-:W0:Y:S06]  /*0020*/  LDCU UR6, c[0x0][0x380] ;  /* 0x00007000ff0677ac */ /* 0x000e2c0008000800 */
[----:B------:R-:W1:Y:S01]  /*0030*/  LDC R0, c[0x0][0x360] ;  /* 0x0000d800ff007b82 */ /* 0x000e620000000800 */
[----:B0-----:R-:W-:-:S13]  /*0040*/  ISETP.GE.AND P0, PT, R5, UR6, PT ;  /* 0x0000000605007c0c */ /* 0x001fda000bf06270 */
[----:B------:R-:W-:Y:S05]  /*0050*/  @P0 EXIT ;  /* 0x000000000000094d */ /* 0x000fea0003800000 */
[----:B-1----:R-:W0:Y:S01]  /*0060*/  I2F.U32.RP R8, R0 ;  /* 0x0000000000087306 */ /* 0x002e220000209000 */
[----:B------:R-:W-:Y:S01]  /*0070*/  IADD3 R4, PT, PT, R5, R0, RZ ;  /* 0x0000000005047210 */ /* 0x000fe20007ffe0ff */
[----:B------:R-:W1:Y:S01]  /*0080*/  LDCU.64 UR4, c[0x0][0x358] ;  /* 0x00006b00ff0477ac */ /* 0x000e620008000a00 */
[----:B------:R-:W-:Y:S01]  /*0090*/  ISETP.NE.U32.AND P2, PT, R0, RZ, PT ;  /* 0x000000ff0000720c */ /* 0x000fe20003f45070 */
[----:B------:R-:W-:Y:S01]  /*00a0*/  BSSY.RECONVERGENT B0, `(.L_x_5) ;  /* 0x000002f000007945 */ /* 0x000fe20003800200 */
[C---:B------:R-:W-:Y:S01]  /*00b0*/  ISETP.GE.U32.AND P0, PT, R4.reuse, UR6, PT ;  /* 0x0000000604007c0c */ /* 0x040fe2000bf06070 */
[----:B------:R-:W2:Y:S01]  /*00c0*/  LDCU.64 UR8, c[0x0][0x388] ;  /* 0x00007100ff0877ac */ /* 0x000ea20008000a00 */
[----:B------:R-:W-:Y:S02]  /*00d0*/  VIMNMX.U32 R7, PT, PT, R4, UR6, !PT ;  /* 0x0000000604077c48 */ /* 0x000fe4000ffe0000 */
[----:B------:R-:W-:Y:S01]  /*00e0*/  SEL R6, RZ, 0x1, P0 ;  /* 0x00000001ff067807 */ /* 0x000fe20000000000 */
[----:B------:R-:W3:Y:S03]  /*00f0*/  LDCU.128 UR12, c[0x0][0x390] ;  /* 0x00007200ff0c77ac */ /* 0x000ee60008000c00 */
[----:B------:R-:W-:Y:S01]  /*0100*/  IADD3 R7, PT, PT, R7, -R4, -R6 ;  /* 0x8000000407077210 */ /* 0x000fe20007ffe806 */
[----:B0-----:R-:W0:Y:S02]  /*0110*/  MUFU.RCP R8, R8 ;  /* 0x0000000800087308 */ /* 0x001e240000001000 */
[----:B0-----:R-:W-:-:S06]  /*0120*/  IADD3 R2, PT, PT, R8, 0xffffffe, RZ ;  /* 0x0ffffffe08027810 */ /* 0x001fcc0007ffe0ff */
[----:B------:R0:W4:Y:S02]  /*0130*/  F2I.FTZ.U32.TRUNC.NTZ R3, R2 ;  /* 0x0000000200037305 */ /* 0x000124000021f000 */
[----:B0-----:R-:W-:Y:S02]  /*0140*/  IMAD.MOV.U32 R2, RZ, RZ, RZ ;  /* 0x000000ffff027224 */ /* 0x001fe400078e00ff */
[----:B----4-:R-:W-:-:S04]  /*0150*/  IMAD.MOV R9, RZ, RZ, -R3 ;  /* 0x000000ffff097224 */ /* 0x010fc800078e0a03 */
[----:B------:R-:W-:-:S04]  /*0160*/  IMAD R9, R9, R0, RZ ;  /* 0x0000000009097224 */ /* 0x000fc800078e02ff */
[----:B------:R-:W-:-:S06]  /*0170*/  IMAD.HI.U32 R8, R3, R9, R2 ;  /* 0x0000000903087227 */ /* 0x000fcc00078e0002 */
[----:B------:R-:W-:-:S05]  /*0180*/  IMAD.HI.U32 R3, R8, R7, RZ ;  /* 0x0000000708037227 */ /* 0x000fca00078e00ff */
[----:B------:R-:W-:-:S05]  /*0190*/  IADD3 R2, PT, PT, -R3, RZ, RZ ;  /* 0x000000ff03027210 */ /* 0x000fca0007ffe1ff */
[----:B------:R-:W-:-:S05]  /*01a0*/  IMAD R7, R0, R2, R7 ;  /* 0x0000000200077224 */ /* 0x000fca00078e0207 */
[----:B------:R-:W-:-:S13]  /*01b0*/  ISETP.GE.U32.AND P0, PT, R7, R0, PT ;  /* 0x000000000700720c */ /* 0x000fda0003f06070 */
[----:B------:R-:W-:Y:S01]  /*01c0*/  @P0 IMAD.IADD R7, R7, 0x1, -R0 ;  /* 0x0000000107070824 */ /* 0x000fe200078e0a00 */
[----:B------:R-:W-:-:S04]  /*01d0*/  @P0 IADD3 R3, PT, PT, R3, 0x1, RZ ;  /* 0x0000000103030810 */ /* 0x000fc80007ffe0ff */
[----:B------:R-:W-:-:S13]  /*01e0*/  ISETP.GE.U32.AND P1, PT, R7, R0, PT ;  /* 0x000000000700720c */ /* 0x000fda0003f26070 */
[----:B------:R-:W-:Y:S01]  /*01f0*/  @P1 VIADD R3, R3, 0x1 ;  /* 0x0000000103031836 */ /* 0x000fe20000000000 */
[----:B------:R-:W-:-:S04]  /*0200*/  @!P2 LOP3.LUT R3, RZ, R0, RZ, 0x33, !PT ;  /* 0x00000000ff03a212 */ /* 0x000fc800078e33ff */
[----:B------:R-:W-:-:S04]  /*0210*/  IADD3 R2, PT, PT, R6, R3, RZ ;  /* 0x0000000306027210 */ /* 0x000fc80007ffe0ff */
[C---:B------:R-:W-:Y:S02]  /*0220*/  LOP3.LUT R3, R2.reuse, 0x3, RZ, 0xc0, !PT ;  /* 0x0000000302037812 */ /* 0x040fe400078ec0ff */
[----:B------:R-:W-:Y:S02]  /*0230*/  ISETP.GE.U32.AND P0, PT, R2, 0x3, PT ;  /* 0x000000030200780c */ /* 0x000fe40003f06070 */
[----:B------:R-:W-:-:S13]  /*0240*/  ISETP.NE.AND P1, PT, R3, 0x3, PT ;  /* 0x000000030300780c */ /* 0x000fda0003f25270 */
[----:B-123--:R-:W-:Y:S05]  /*0250*/  @!P1 BRA `(.L_x_6) ;  /* 0x00000000004c9947 */ /* 0x00efea0003800000 */
[----:B------:R-:W-:-:S04]  /*0260*/  IADD3 R2, PT, PT, R2, 0x1, RZ ;  /* 0x0000000102027810 */ /* 0x000fc80007ffe0ff */
[----:B------:R-:W-:Y:S01]  /*0270*/  LOP3.LUT R4, R2, 0x3, RZ, 0xc0, !PT ;  /* 0x0000000302047812 */ /* 0x000fe200078ec0ff */
[----:B------:R-:W-:-:S04]  /*0280*/  IMAD.WIDE.U32 R2, R5, 0x4, RZ ;  /* 0x0000000405027825 */ /* 0x000fc800078e00ff */
[----:B------:R-:W-:Y:S02]  /*0290*/  IMAD R5, R4, R0, R5 ;  /* 0x0000000004057224 */ /* 0x000fe400078e0205 */
[----:B------:R-:W-:-:S07]  /*02a0*/  IMAD.MOV R4, RZ, RZ, -R4 ;  /* 0x000000ffff047224 */ /* 0x000fce00078e0a04 */
.L_x_7:
[C---:B------:R-:W-:Y:S02]  /*02b0*/  IADD3 R8, P2, PT, R2.reuse, UR12, RZ ;  /* 0x0000000c02087c10 */ /* 0x040fe4000ff5e0ff */
[----:B------:R-:W-:Y:S02]  /*02c0*/  IADD3 R6, P1, PT, R2, UR8, RZ ;  /* 0x0000000802067c10 */ /* 0x000fe4000ff3e0ff */
[C---:B------:R-:W-:Y:S02]  /*02d0*/  IADD3.X R9, PT, PT, R3.reuse, UR13, RZ, P2, !PT ;  /* 0x0000000d03097c10 */ /* 0x040fe400097fe4ff */
[----:B------:R-:W-:-:S04]  /*02e0*/  IADD3.X R7, PT, PT, R3, UR9, RZ, P1, !PT ;  /* 0x0000000903077c10 */ /* 0x000fc80008ffe4ff */
[----:B------:R-:W2:Y:S04]  /*02f0*/  LDG.E R9, desc[UR4][R8.64] ;  /* 0x0000000408097981 */ /* 0x000ea8000c1e1900 */
[----:B------:R-:W2:Y:S01]  /*0300*/  LDG.E R6, desc[UR4][R6.64] ;  /* 0x0000000406067981 */ /* 0x000ea2000c1e1900 */
[----:B0-----:R-:W-:-:S04]  /*0310*/  IADD3 R10, P1, PT, R2, UR14, RZ ;  /* 0x0000000e020a7c10 */ /* 0x001fc8000ff3e0ff */
[----:B------:R-:W-:Y:S02]  /*0320*/  IADD3.X R11, PT, PT, R3, UR15, RZ, P1, !PT ;  /* 0x0000000f030b7c10 */ /* 0x000fe40008ffe4ff */
[----:B------:R-:W-:-:S04]  /*0330*/  IADD3 R4, PT, PT, R4, 0x1, RZ ;  /* 0x0000000104047810 */ /* 0x000fc80007ffe0ff */
[----:B------:R-:W-:Y:S01]  /*0340*/  ISETP.NE.AND P1, PT, R4, RZ, PT ;  /* 0x000000ff0400720c */ /* 0x000fe20003f25270 */
[----:B------:R-:W-:-:S04]  /*0350*/  IMAD.WIDE.U32 R2, R0, 0x4, R2 ;  /* 0x0000000400027825 */ /* 0x000fc800078e0002 */
[----:B--2---:R-:W-:-:S05]  /*0360*/  FADD R13, R6, R9 ;  /* 0x00000009060d7221 */ /* 0x004fca0000000000 */
[----:B------:R0:W-:Y:S03]  /*0370*/  STG.E desc[UR4][R10.64], R13 ;  /* 0x0000000d0a007986 */ /* 0x0001e6000c101904 */
[----:B------:R-:W-:Y:S05]  /*0380*/  @P1 BRA `(.L_x_7) ;  /* 0xfffffffc00c81947 */ /* 0x000fea000383ffff */
.L_x_6:
[----:B------:R-:W-:Y:S05]  /*0390*/  BSYNC.RECONVERGENT B0 ;  /* 0x0000000000007941 */ /* 0x000fea0003800200 */
.L_x_5:
[----:B------:R-:W-:Y:S05]  /*03a0*/  @!P0 EXIT ;  /* 0x000000000000894d */ /* 0x000fea0003800000 */
.L_x_8:
[----:B------:R-:W0:Y:S08]  /*03b0*/  LDC.64 R6, c[0x0][0x388] ;  /* 0x0000e200ff067b82 */ /* 0x000e300000000a00 */
[----:B------:R-:W1:Y:S08]  /*03c0*/  LDC.64 R2, c[0x0][0x390] ;  /* 0x0000e400ff027b82 */ /* 0x000e700000000a00 */
[----:B--2---:R-:W2:Y:S01]  /*03d0*/  LDC.64 R8, c[0x0][0x398] ;  /* 0x0000e600ff087b82 */ /* 0x004ea20000000a00 */
[----:B0-----:R-:W-:-:S06]  /*03e0*/  IMAD.WIDE.U32 R10, R5, 0x4, R6 ;  /* 0x00000004050a7825 */ /* 0x001fcc00078e0006 */
[----:B------:R-:W3:Y:S01]  /*03f0*/  LDG.E R10, desc[UR4][R10.64] ;  /* 0x000000040a0a7981 */ /* 0x000ee2000c1e1900 */
[----:B-1----:R-:W-:-:S06]  /*0400*/  IMAD.WIDE.U32 R12, R5, 0x4, R2 ;  /* 0x00000004050c7825 */ /* 0x002fcc00078e0002 */
[----:B------:R-:W3:Y:S01]  /*0410*/  LDG.E R13, desc[UR4][R12.64] ;  /* 0x000000040c0d7981 */ /* 0x000ee2000c1e1900 */
[----:B------:R-:W-:Y:S01]  /*0420*/  IADD3 R19, PT, PT, R0, R5, RZ ;  /* 0x0000000500137210 */ /* 0x000fe20007ffe0ff */
[----:B--2---:R-:W-:-:S04]  /*0430*/  IMAD.WIDE.U32 R4, R5, 0x4, R8 ;  /* 0x0000000405047825 */ /* 0x004fc800078e0008 */
[----:B------:R-:W-:-:S04]  /*0440*/  IMAD.WIDE.U32 R14, R19, 0x4, R6 ;  /* 0x00000004130e7825 */ /* 0x000fc800078e0006 */
[----:B------:R-:W-:-:S04]  /*0450*/  IMAD.WIDE.U32 R16, R19, 0x4, R2 ;  /* 0x0000000413107825 */ /* 0x000fc800078e0002 */
[----:B---3--:R-:W-:-:S05]  /*0460*/  FADD R21, R10, R13 ;  /* 0x0000000d0a157221 */ /* 0x008fca0000000000 */
[----:B------:R0:W-:Y:S04]  /*0470*/  STG.E desc[UR4][R4.64], R21 ;  /* 0x0000001504007986 */ /* 0x0001e8000c101904 */
[----:B------:R-:W2:Y:S04]  /*0480*/  LDG.E R14, desc[UR4][R14.64] ;  /* 0x000000040e0e7981 */ /* 0x000ea8000c1e1900 */
[----:B------:R-:W2:Y:S01]  /*0490*/  LDG.E R17, desc[UR4][R16.64] ;  /* 0x0000000410117981 */ /* 0x000ea2000c1e1900 */
[C---:B------:R-:W-:Y:S02]  /*04a0*/  IMAD.IADD R25, R19.reuse, 0x1, R0 ;  /* 0x0000000113197824 */ /* 0x040fe400078e0200 */
[----:B------:R-:W-:-:S04]  /*04b0*/  IMAD.WIDE.U32 R10, R19, 0x4, R8 ;  /* 0x00000004130a7825 */ /* 0x000fc800078e0008 */
[----:B------:R-:W-:-:S04]  /*04c0*/  IMAD.WIDE.U32 R12, R25, 0x4, R6 ;  /* 0x00000004190c7825 */ /* 0x000fc800078e0006 */
[----:B------:R-:W-:-:S04]  /*04d0*/  IMAD.WIDE.U32 R18, R25, 0x4, R2 ;  /* 0x0000000419127825 */ /* 0x000fc800078e0002 */
[----:B--2---:R-:W-:-:S05]  /*04e0*/  FADD R23, R14, R17 ;  /* 0x000000110e177221 */ /* 0x004fca0000000000 */
[----:B------:R1:W-:Y:S04]  /*04f0*/  STG.E desc[UR4][R10.64], R23 ;  /* 0x000000170a007986 */ /* 0x0003e8000c101904 */
[----:B------:R-:W2:Y:S04]  /*0500*/  LDG.E R12, desc[UR4][R12.64] ;  /* 0x000000040c0c7981 */ /* 0x000ea8000c1e1900 */
[----:B------:R-:W2:Y:S01]  /*0510*/  LDG.E R19, desc[UR4][R18.64] ;  /* 0x0000000412137981 */ /* 0x000ea2000c1e1900 */
[C---:B0-----:R-:W-:Y:S01]  /*0520*/  IADD3 R5, PT, PT, R25.reuse, R0, RZ ;  /* 0x0000000019057210 */ /* 0x041fe20007ffe0ff */
[----:B------:R-:W-:-:S04]  /*0530*/  IMAD.WIDE.U32 R14, R25, 0x4, R8 ;  /* 0x00000004190e7825 */ /* 0x000fc800078e0008 */
[----:B------:R-:W-:-:S04]  /*0540*/  IMAD.WIDE.U32 R6, R5, 0x4, R6 ;  /* 0x0000000405067825 */ /* 0x000fc800078e0006 */
[----:B------:R-:W-:-:S04]  /*0550*/  IMAD.WIDE.U32 R2, R5, 0x4, R2 ;  /* 0x0000000405027825 */ /* 0x000fc800078e0002 */
[----:B--2---:R-:W-:-:S05]  /*0560*/  FADD R17, R12, R19 ;  /* 0x000000130c117221 */ /* 0x004fca0000000000 */
[----:B------:R2:W-:Y:S04]  /*0570*/  STG.E desc[UR4][R14.64], R17 ;  /* 0x000000110e007986 */ /* 0x0005e8000c101904 */
[----:B------:R-:W1:Y:S04]  /*0580*/  LDG.E R6, desc[UR4][R6.64] ;  /* 0x0000000406067981 */ /* 0x000e68000c1e1900 */
[----:B------:R-:W1:Y:S01]  /*0590*/  LDG.E R3, desc[UR4][R2.64] ;  /* 0x0000000402037981 */ /* 0x000e62000c1e1900 */
[C---:B------:R-:W-:Y:S01]  /*05a0*/  IMAD.WIDE.U32 R8, R5.reuse, 0x4, R8 ;  /* 0x0000000405087825 */ /* 0x040fe200078e0008 */
[----:B------:R-:W-:-:S04]  /*05b0*/  IADD3 R5, PT, PT, R5, R0, RZ ;  /* 0x0000000005057210 */ /* 0x000fc80007ffe0ff */
[----:B------:R-:W-:Y:S01]  /*05c0*/  ISETP.GE.AND P0, PT, R5, UR6, PT ;  /* 0x0000000605007c0c */ /* 0x000fe2000bf06270 */
[----:B-1----:R-:W-:-:S05]  /*05d0*/  FADD R11, R6, R3 ;  /* 0x00000003060b7221 */ /* 0x002fca0000000000 */
[----:B------:R2:W-:Y:S07]  /*05e0*/  STG.E desc[UR4][R8.64], R11 ;  /* 0x0000000b08007986 */ /* 0x0005ee000c101904 */
[----:B------:R-:W-:Y:S05]  /*05f0*/  @!P0 BRA `(.L_x_8) ;  /* 0xfffffffc006c8947 */ /* 0x000fea000383ffff */
[----:B------:R-:W-:Y:S05]  /*0600*/  EXIT ;  /* 0x000000000000794d */ /* 0x000fea0003800000 */
.L_x_9:
        /* <DEDUP_REMOVED lines=15> */
.L_x_17:


//--------------------- .text._Z21add_OneBlockOneThreadiPfS_S_ --------------------------
	.section	.text._Z21add_OneBlockOneThreadiPfS_S_,"ax",@progbits
	.align	128
        .global         _Z21add_OneBlockOneThreadiPfS_S_
        .type           _Z21add_OneBlockOneThreadiPfS_S_,@function
        .size           _Z21add_OneBlockOneThreadiPfS_S_,(.L_x_18 - _Z21add_OneBlockOneThreadiPfS_S_)
        .other          _Z21add_OneBlockOneThreadiPfS_S_,@"STO_CUDA_ENTRY STV_DEFAULT"
_Z21add_OneBlockOneThreadiPfS_S_:
.text._Z21add_OneBlockOneThreadiPfS_S_:
[----:B------:R-:W-:Y:S08]  /*0000*/  LDC R1, c[0x0][0x37c] ;  /* 0x0000df00ff017b82 */ /* 0x000ff00000000800 */
[----:B------:R-:W0:Y:S02]  /*0010*/  LDC R2, c[0x0][0x380] ;  /* 0x0000e000ff027b82 */ /* 0x000e240000000800 */
[----:B0-----:R-:W-:-:S13]  /*0020*/  ISETP.GE.AND P0, PT, R2, 0x1, PT ;  /* 0x000000010200780c */ /* 0x001fda0003f06270 */
[----:B------:R-:W-:Y:S05]  /*0030*/  @!P0 EXIT ;  /* 0x000000000000894d */ /* 0x000fea0003800000 */
[C---:B------:R-:W-:Y:S01]  /*0040*/  ISETP.GE.U32.AND P1, PT, R2.reuse, 0x10, PT ;  /* 0x000000100200780c */ /* 0x040fe20003f26070 */
[----:B------:R-:W0:Y:S01]  /*0050*/  LDCU.64 UR10, c[0x0][0x358] ;  /* 0x00006b00ff0a77ac */ /* 0x000e220008000a00 */
[----:B------:R-:W-:Y:S01]  /*0060*/  LOP3.LUT R12, R2, 0xf, RZ, 0xc0, !PT ;  /* 0x0000000f020c7812 */ /* 0x000fe200078ec0ff */
[----:B------:R-:W-:-:S03]  /*0070*/  HFMA2 R0, -RZ, RZ, 0, 0 ;  /* 0x00000000ff007431 */ /* 0x000fc600000001ff */
[----:B------:R-:W-:-:S07]  /*0080*/  ISETP.NE.AND P0, PT, R12, RZ, PT ;  /* 0x000000ff0c00720c */ /* 0x000fce0003f05270 */
[----:B------:R-:W-:Y:S06]  /*0090*/  @!P1 BRA `(.L_x_10) ;  /* 0x0000000400789947 */ /* 0x000fec0003800000 */
[----:B------:R-:W1:Y:S01]  /*00a0*/  LDCU.64 UR8, c[0x0][0x388] ;  /* 0x00007100ff0877ac */ /* 0x000e620008000a00 */
[----:B------:R-:W-:Y:S01]  /*00b0*/  LOP3.LUT R0, R2, 0x7ffffff0, RZ, 0xc0, !PT ;  /* 0x7ffffff002007812 */ /* 0x000fe200078ec0ff */
[----:B------:R-:W2:Y:S03]  /*00c0*/  LDCU.128 UR12, c[0x0][0x390] ;  /* 0x00007200ff0c77ac */ /* 0x000ea60008000c00 */
[----:B------:R-:W-:Y:S01]  /*00d0*/  IADD3 R3, PT, PT, -R0, RZ, RZ ;  /* 0x000000ff00037210 */ /* 0x000fe20007ffe1ff */
[----:B-1----:R-:W-:Y:S02]  /*00e0*/  UIADD3 UR8, UP0, UPT, UR8, 0x20, URZ ;  /* 0x0000002008087890 */ /* 0x002fe4000ff1e0ff */
[----:B--2---:R-:W-:Y:S02]  /*00f0*/  UIADD3 UR6, UP1, UPT, UR12, 0x20, URZ ;  /* 0x000000200c067890 */ /* 0x004fe4000ff3e0ff */
[----:B------:R-:W-:-:S02]  /*0100*/  UIADD3 UR4, UP2, UPT, UR14, 0x20, URZ ;  /* 0x000000200e047890 */ /* 0x000fc4000ff5e0ff */
[----:B------:R-:W-:Y:S01]  /*0110*/  MOV R16, UR8 ;  /* 0x0000000800107c02 */ /* 0x000fe20008000f00 */
[----:B------:R-:W-:Y:S02]  /*0120*/  UIADD3.X UR9, UPT, UPT, URZ, UR9, URZ, UP0, !UPT ;  /* 0x00000009ff097290 */ /* 0x000fe400087fe4ff */
[----:B------:R-:W-:Y:S01]  /*0130*/  UIADD3.X UR7, UPT, UPT, URZ, UR13, URZ, UP1, !UPT ;  /* 0x0000000dff077290 */ /* 0x000fe20008ffe4ff */
[----:B------:R-:W-:Y:S01]  /*0140*/  IMAD.U32 R11, RZ, RZ, UR6 ;  /* 0x00000006ff0b7e24 */ /* 0x000fe2000f8e00ff */
[----:B------:R-:W-:Y:S01]  /*0150*/  UIADD3.X UR5, UPT, UPT, URZ, UR15, URZ, UP2, !UPT ;  /* 0x0000000fff057290 */ /* 0x000fe200097fe4ff */
[----:B------:R-:W-:Y:S02]  /*0160*/  MOV R10, UR4 ;  /* 0x00000004000a7c02 */ /* 0x000fe40008000f00 */
[----:B------:R-:W-:Y:S02]  /*0170*/  MOV R5, UR9 ;  /* 0x0000000900057c02 */ /* 0x000fe40008000f00 */
[----:B------:R-:W-:Y:S01]  /*0180*/  MOV R14, UR7 ;  /* 0x00000007000e7c02 */ /* 0x000fe20008000f00 */
[----:B------:R-:W-:-:S07]  /*0190*/  IMAD.U32 R13, RZ, RZ, UR5 ;  /* 0x00000005ff0d7e24 */ /* 0x000fce000f8e00ff */
.L_x_11:
[----:B------:R-:W-:Y:S02]  /*01a0*/  MOV R4, R16 ;  /* 0x0000001000047202 */ /* 0x000fe40000000f00 */
[----:B------:R-:W-:Y:S02]  /*01b0*/  MOV R6, R11 ;  /* 0x0000000b00067202 */ /* 0x000fe40000000f00 */
[----:B------:R-:W-:Y:S01]  /*01c0*/  MOV R7, R14 ;  /* 0x0000000e00077202 */ /* 0x000fe20000000f00 */
[----:B0-2---:R-:W2:Y:S04]  /*01d0*/  LDG.E R8, desc[UR10][R4.64+-0x20] ;  /* 0xffffe00a04087981 */ /* 0x005ea8000c1e1900 */
[----:B------:R-:W2:Y:S02]  /*01e0*/  LDG.E R9, desc[UR10][R6.64+-0x20] ;  /* 0xffffe00a06097981 */ /* 0x000ea4000c1e1900 */
[----:B--2---:R-:W-:Y:S01]  /*01f0*/  FADD R11, R8, R9 ;  /* 0x00000009080b7221 */ /* 0x004fe20000000000 */
[----:B------:R-:W-:Y:S01]  /*0200*/  IMAD.MOV.U32 R8, RZ, RZ, R10 ;  /* 0x000000ffff087224 */ /* 0x000fe200078e000a */
[----:B------:R-:W-:-:S05]  /*0210*/  MOV R9, R13 ;  /* 0x0000000d00097202 */ /* 0x000fca0000000f00 */
[----:B------:R0:W-:Y:S04]  /*0220*/  STG.E desc[UR10][R8.64+-0x20], R11 ;  /* 0xffffe00b08007986 */ /* 0x0001e8000c10190a */
[----:B------:R-:W2:Y:S04]  /*0230*/  LDG.E R10, desc[UR10][R4.64+-0x1c] ;  /* 0xffffe40a040a7981 */ /* 0x000ea8000c1e1900 */
[----:B------:R-:W2:Y:S02]  /*0240*/  LDG.E R13, desc[UR10][R6.64+-0x1c] ;  /* 0xffffe40a060d7981 */ /* 0x000ea4000c1e1900 */
[----:B--2---:R-:W-:-:S05]  /*0250*/  FADD R13, R10, R13 ;  /* 0x0000000d0a0d7221 */ /* 0x004fca0000000000 */
[----:B------:R1:W-:Y:S04]  /*0260*/  STG.E desc[UR10][R8.64+-0x1c], R13 ;  /* 0xffffe40d08007986 */ /* 0x0003e8000c10190a */
[----:B------:R-:W2:Y:S04]  /*0270*/  LDG.E R10, desc[UR10][R4.64+-0x18] ;  /* 0xffffe80a040a7981 */ /* 0x000ea8000c1e1900 */
[----:B------:R-:W2:Y:S02]  /*0280*/  LDG.E R15, desc[UR10][R6.64+-0x18] ;  /* 0xffffe80a060f7981 */ /* 0x000ea4000c1e1900 */
[----:B--2---:R-:W-:-:S05]  /*0290*/  FADD R15, R10, R15 ;  /* 0x0000000f0a0f7221 */ /* 0x004fca0000000000 */
[----:B------:R2:W-:Y:S04]  /*02a0*/  STG.E desc[UR10][R8.64+-0x18], R15 ;  /* 0xffffe80f08007986 */ /* 0x0005e8000c10190a */
[----:B------:R-:W3:Y:S04]  /*02b0*/  LDG.E R10, desc[UR10][R4.64+-0x14] ;  /* 0xffffec0a040a7981 */ /* 0x000ee8000c1e1900 */
[----:B------:R-:W3:Y:S02]  /*02c0*/  LDG.E R17, desc[UR10][R6.64+-0x14] ;  /* 0xffffec0a06117981 */ /* 0x000ee4000c1e1900 */
[----:B---3--:R-:W-:-:S05]  /*02d0*/  FADD R17, R10, R17 ;  /* 0x000000110a117221 */ /* 0x008fca0000000000 */
[----:B------:R3:W-:Y:S04]  /*02e0*/  STG.E desc[UR10][R8.64+-0x14], R17 ;  /* 0xffffec1108007986 */ /* 0x0007e8000c10190a */
[----:B------:R-:W4:Y:S04]  /*02f0*/  LDG.E R10, desc[UR10][R4.64+-0x10] ;  /* 0xfffff00a040a7981 */ /* 0x000f28000c1e1900 */
[----:B0-----:R-:W4:Y:S02]  /*0300*/  LDG.E R11, desc[UR10][R6.64+-0x10] ;  /* 0xfffff00a060b7981 */ /* 0x001f24000c1e1900 */
[----:B----4-:R-:W-:-:S05]  /*0310*/  FADD R11, R10, R11 ;  /* 0x0000000b0a0b7221 */ /* 0x010fca0000000000 */
[----:B------:R0:W-:Y:S04]  /*0320*/  STG.E desc[UR10][R8.64+-0x10], R11 ;  /* 0xfffff00b08007986 */ /* 0x0001e8000c10190a */
[----:B------:R-:W4:Y:S04]  /*0330*/  LDG.E R10, desc[UR10][R4.64+-0xc] ;  /* 0xfffff40a040a7981 */ /* 0x000f28000c1e1900 */
[----:B-1----:R-:W4:Y:S02]  /*0340*/  LDG.E R13, desc[UR10][R6.64+-0xc] ;  /* 0xfffff40a060d7981 */ /* 0x002f24000c1e1900 */
[----:B----4-:R-:W-:-:S05]  /*0350*/  FADD R13, R10, R13 ;  /* 0x0000000d0a0d7221 */ /* 0x010fca0000000000 */
[----:B------:R1:W-:Y:S04]  /*0360*/  STG.E desc[UR10][R8.64+-0xc], R13 ;  /* 0xfffff40d08007986 */ /* 0x0003e8000c10190a */
[----:B------:R-:W4:Y:S04]  /*0370*/  LDG.E R10, desc[UR10][R4.64+-0x8] ;  /* 0xfffff80a040a7981 */ /* 0x000f28000c1e1900 */
[----:B--2---:R-:W4:Y:S02]  /*0380*/  LDG.E R15, desc[UR10][R6.64+-0x8] ;  /* 0xfffff80a060f7981 */ /* 0x004f24000c1e1900 */
[----:B----4-:R-:W-:-:S05]  /*0390*/  FADD R15, R10, R15 ;  /* 0x0000000f0a0f7221 */ /* 0x010fca0000000000 */
[----:B------:R2:W-:Y:S04]  /*03a0*/  STG.E desc[UR10][R8.64+-0x8], R15 ;  /* 0xfffff80f08007986 */ /* 0x0005e8000c10190a */
[----:B------:R-:W4:Y:S04]  /*03b0*/  LDG.E R10, desc[UR10][R4.64+-0x4] ;  /* 0xfffffc0a040a7981 */ /* 0x000f28000c1e1900 */
[----:B---3--:R-:W4:Y:S02]  /*03c0*/  LDG.E R17, desc[UR10][R6.64+-0x4] ;  /* 0xfffffc0a06117981 */ /* 0x008f24000c1e1900 */
[----:B----4-:R-:W-:-:S05]  /*03d0*/  FADD R17, R10, R17 ;  /* 0x000000110a117221 */ /* 0x010fca0000000000 */
        /* <DEDUP_REMOVED lines=26> */
[----:B--2---:R-:W4:Y:S01]  /*0580*/  LDG.E R15, desc[UR10][R6.64+0x18] ;  /* 0x0000180a060f7981 */ /* 0x004f22000c1e1900 */
[----:B------:R-:W-:Y:S01]  /*0590*/  IADD3 R3, PT, PT, R3, 0x10, RZ ;  /* 0x0000001003037810 */ /* 0x000fe20007ffe0ff */
[----:B----4-:R-:W-:-:S05]  /*05a0*/  FADD R15, R10, R15 ;  /* 0x0000000f0a0f7221 */ /* 0x010fca0000000000 */
[----:B------:R2:W-:Y:S04]  /*05b0*/  STG.E desc[UR10][R8.64+0x18], R15 ;  /* 0x0000180f08007986 */ /* 0x0005e8000c10190a */
[----:B------:R4:W5:Y:S04]  /*05c0*/  LDG.E R10, desc[UR10][R4.64+0x1c] ;  /* 0x00001c0a040a7981 */ /* 0x000968000c1e1900 */
[----:B---3--:R-:W5:Y:S01]  /*05d0*/  LDG.E R17, desc[UR10][R6.64+0x1c] ;  /* 0x00001c0a06117981 */ /* 0x008f62000c1e1900 */
[----:B------:R-:W-:Y:S02]  /*05e0*/  ISETP.NE.AND P1, PT, R3, RZ, PT ;  /* 0x000000ff0300720c */ /* 0x000fe40003f25270 */
[----:B0-----:R-:W-:-:S02]  /*05f0*/  IADD3 R11, P3, PT, R6, 0x40, RZ ;  /* 0x00000040060b7810 */ /* 0x001fc40007f7e0ff */
[----:B------:R-:W-:-:S03]  /*0600*/  IADD3 R16, P2, PT, R4, 0x40, RZ ;  /* 0x0000004004107810 */ /* 0x000fc60007f5e0ff */
[----:B------:R-:W-:Y:S01]  /*0610*/  IMAD.X R14, RZ, RZ, R7, P3 ;  /* 0x000000ffff0e7224 */ /* 0x000fe200018e0607 */
[----:B----4-:R-:W-:Y:S01]  /*0620*/  IADD3.X R5, PT, PT, RZ, R5, RZ, P2, !PT ;  /* 0x00000005ff057210 */ /* 0x010fe200017fe4ff */
[----:B-----5:R-:W-:Y:S01]  /*0630*/  FADD R17, R10, R17 ;  /* 0x000000110a117221 */ /* 0x020fe20000000000 */
[----:B------:R-:W-:-:S04]  /*0640*/  IADD3 R10, P4, PT, R8, 0x40, RZ ;  /* 0x00000040080a7810 */ /* 0x000fc80007f9e0ff */
[----:B------:R2:W-:Y:S01]  /*0650*/  STG.E desc[UR10][R8.64+0x1c], R17 ;  /* 0x00001c1108007986 */ /* 0x0005e2000c10190a */
[----:B-1----:R-:W-:Y:S01]  /*0660*/  IADD3.X R13, PT, PT, RZ, R9, RZ, P4, !PT ;  /* 0x00000009ff0d7210 */ /* 0x002fe200027fe4ff */
[----:B------:R-:W-:Y:S07]  /*0670*/  @P1 BRA `(.L_x_11) ;  /* 0xfffffff800c81947 */ /* 0x000fee000383ffff */
.L_x_10:
[----:B0-----:R-:W-:Y:S05]  /*0680*/  @!P0 EXIT ;  /* 0x000000000000894d */ /* 0x001fea0003800000 */
[----:B------:R-:W-:Y:S02]  /*0690*/  ISETP.GE.U32.AND P0, PT, R12, 0x8, PT ;  /* 0x000000080c00780c */ /* 0x000fe40003f06070 */
[----:B------:R-:W-:-:S04]  /*06a0*/  LOP3.LUT R14, R2, 0x7, RZ, 0xc0, !PT ;  /* 0x00000007020e7812 */ /* 0x000fc800078ec0ff */
[----:B------:R-:W-:-:S07]  /*06b0*/  ISETP.NE.AND P1, PT, R14, RZ, PT ;  /* 0x000000ff0e00720c */ /* 0x000fce0003f25270 */
[----:B------:R-:W-:Y:S06]  /*06c0*/  @!P0 BRA `(.L_x_12) ;  /* 0x00000000009c8947 */ /* 0x000fec0003800000 */
[----:B------:R-:W0:Y:S08]  /*06d0*/  LDC.64 R4, c[0x0][0x388] ;  /* 0x0000e200ff047b82 */ /* 0x000e300000000a00 */
[----:B------:R-:W1:Y:S08]  /*06e0*/  LDC.64 R6, c[0x0][0x390] ;  /* 0x0000e400ff067b82 */ /* 0x000e700000000a00 */
[----:B--2---:R-:W2:Y:S01]  /*06f0*/  LDC.64 R8, c[0x0][0x398] ;  /* 0x0000e600ff087b82 */ /* 0x004ea20000000a00 */
[----:B0-----:R-:W-:-:S05]  /*0700*/  IMAD.WIDE.U32 R4, R0, 0x4, R4 ;  /* 0x0000000400047825 */ /* 0x001fca00078e0004 */
[----:B------:R-:W3:Y:S01]  /*0710*/  LDG.E R3, desc[UR10][R4.64] ;  /* 0x0000000a04037981 */ /* 0x000ee2000c1e1900 */
[----:B-1----:R-:W-:-:S05]  /*0720*/  IMAD.WIDE.U32 R6, R0, 0x4, R6 ;  /* 0x0000000400067825 */ /* 0x002fca00078e0006 */
[----:B------:R-:W3:Y:S01]  /*0730*/  LDG.E R10, desc[UR10][R6.64] ;  /* 0x0000000a060a7981 */ /* 0x000ee2000c1e1900 */
[----:B--2---:R-:W-:-:S04]  /*0740*/  IMAD.WIDE.U32 R8, R0, 0x4, R8 ;  /* 0x0000000400087825 */ /* 0x004fc800078e0008 */
[----:B---3--:R-:W-:-:S05]  /*0750*/  FADD R3, R3, R10 ;  /* 0x0000000a03037221 */ /* 0x008fca0000000000 */
        /* <DEDUP_REMOVED lines=13> */
[----:B0-----:R-:W4:Y:S04]  /*0830*/  LDG.E R3, desc[UR10][R4.64+0x10] ;  /* 0x0000100a04037981 */ /* 0x001f28000c1e1900 */
[----:B------:R-:W4:Y:S02]  /*0840*/  LDG.E R10, desc[UR10][R6.64+0x10] ;  /* 0x0000100a060a7981 */ /* 0x000f24000c1e1900 */
        /* <DEDUP_REMOVED lines=10> */
[----:B------:R-:W2:Y:S04]  /*08f0*/  LDG.E R10, desc[UR10][R4.64+0x1c] ;  /* 0x00001c0a040a7981 */ /* 0x000ea8000c1e1900 */
[----:B---3--:R-:W2:Y:S01]  /*0900*/  LDG.E R15, desc[UR10][R6.64+0x1c] ;  /* 0x00001c0a060f7981 */ /* 0x008ea2000c1e1900 */
[----:B------:R-:W-:Y:S01]  /*0910*/  IADD3 R0, PT, PT, R0, 0x8, RZ ;  /* 0x0000000800007810 */ /* 0x000fe20007ffe0ff */
[----:B--2---:R-:W-:-:S05]  /*0920*/  FADD R15, R10, R15 ;  /* 0x0000000f0a0f7221 */ /* 0x004fca0000000000 */
[----:B------:R0:W-:Y:S02]  /*0930*/  STG.E desc[UR10][R8.64+0x1c], R15 ;  /* 0x00001c0f08007986 */ /* 0x0001e4000c10190a */
.L_x_12:
[----:B------:R-:W-:Y:S05]  /*0940*/  @!P1 EXIT ;  /* 0x000000000000994d */ /* 0x000fea0003800000 */
[----:B------:R-:W-:Y:S02]  /*0950*/  ISETP.GE.U32.AND P0, PT, R14, 0x4, PT ;  /* 0x000000040e00780c */ /* 0x000fe40003f06070 */
[----:B------:R-:W-:-:S04]  /*0960*/  LOP3.LUT R2, R2, 0x3, RZ, 0xc0, !PT ;  /* 0x0000000302027812 */ /* 0x000fc800078ec0ff */
[----:B------:R-:W-:-:S07]  /*0970*/  ISETP.NE.AND P1, PT, R2, RZ, PT ;  /* 0x000000ff0200720c */ /* 0x000fce0003f25270 */
[----:B------:R-:W-:Y:S06]  /*0980*/  @!P0 BRA `(.L_x_13) ;  /* 0x00000000005c8947 */ /* 0x000fec0003800000 */
[----:B------:R-:W1:Y:S08]  /*0990*/  LDC.64 R4, c[0x0][0x388] ;  /* 0x0000e200ff047b82 */ /* 0x000e700000000a00 */
[----:B------:R-:W3:Y:S08]  /*09a0*/  LDC.64 R6, c[0x0][0x390] ;  /* 0x0000e400ff067b82 */ /* 0x000ef00000000a00 */
[----:B0-2---:R-:W0:Y:S01]  /*09b0*/  LDC.64 R8, c[0x0][0x398] ;  /* 0x0000e600ff087b82 */ /* 0x005e220000000a00 */
[----:B-1----:R-:W-:-:S05]  /*09c0*/  IMAD.WIDE.U32 R4, R0, 0x4, R4 ;  /* 0x0000000400047825 */ /* 0x002fca00078e0004 */
[----:B------:R-:W2:Y:S01]  /*09d0*/  LDG.E R3, desc[UR10][R4.64] ;  /* 0x0000000a04037981 */ /* 0x000ea2000c1e1900 */
[----:B---3--:R-:W-:-:S05]  /*09e0*/  IMAD.WIDE.U32 R6, R0, 0x4, R6 ;  /* 0x0000000400067825 */ /* 0x008fca00078e0006 */
[----:B------:R-:W2:Y:S01]  /*09f0*/  LDG.E R10, desc[UR10][R6.64] ;  /* 0x0000000a060a7981 */ /* 0x000ea2000c1e1900 */
[----:B0-----:R-:W-:-:S04]  /*0a00*/  IMAD.WIDE.U32 R8, R0, 0x4, R8 ;  /* 0x0000000400087825 */ /* 0x001fc800078e0008 */
[----:B--2---:R-:W-:-:S05]  /*0a10*/  FADD R3, R3, R10 ;  /* 0x0000000a03037221 */ /* 0x004fca0000000000 */
        /* <DEDUP_REMOVED lines=9> */
[----:B------:R-:W2:Y:S04]  /*0ab0*/  LDG.E R10, desc[UR10][R4.64+0xc] ;  /* 0x00000c0a040a7981 */ /* 0x000ea8000c1e1900 */
[----:B------:R-:W2:Y:S01]  /*0ac0*/  LDG.E R15, desc[UR10][R6.64+0xc] ;  /* 0x00000c0a060f7981 */ /* 0x000ea2000c1e1900 */
[----:B------:R-:W-:Y:S01]  /*0ad0*/  IADD3 R0, PT, PT, R0, 0x4, RZ ;  /* 0x0000000400007810 */ /* 0x000fe20007ffe0ff */
[----:B--2---:R-:W-:-:S05]  /*0ae0*/  FADD R15, R10, R15 ;  /* 0x0000000f0a0f7221 */ /* 0x004fca0000000000 */
[----:B------:R1:W-:Y:S02]  /*0af0*/  STG.E desc[UR10][R8.64+0xc], R15 ;  /* 0x00000c0f08007986 */ /* 0x0003e4000c10190a */
.L_x_13:
[----:B------:R-:W-:Y:S05]  /*0b00*/  @!P1 EXIT ;  /* 0x000000000000994d */ /* 0x000fea0003800000 */
[----:B------:R-:W3:Y:S08]  /*0b10*/  LDC.64 R4, c[0x0][0x398] ;  /* 0x0000e600ff047b82 */ /* 0x000ef00000000a00 */
[----:B------:R-:W4:Y:S08]  /*0b20*/  LDC.64 R6, c[0x0][0x390] ;  /* 0x0000e400ff067b82 */ /* 0x000f300000000a00 */
[----:B012---:R-:W0:Y:S01]  /*0b30*/  LDC.64 R8, c[0x0][0x388] ;  /* 0x0000e200ff087b82 */ /* 0x007e220000000a00 */
[----:B---3--:R-:W-:-:S04]  /*0b40*/  IMAD.WIDE.U32 R4, R0, 0x4, R4 ;  /* 0x0000000400047825 */ /* 0x008fc800078e0004 */
[----:B------:R-:W-:Y:S01]  /*0b50*/  IMAD.MOV.U32 R10, RZ, RZ, R4 ;  /* 0x000000ffff0a7224 */ /* 0x000fe200078e0004 */
[----:B------:R-:W-:Y:S01]  /*0b60*/  MOV R13, R5 ;  /* 0x00000005000d7202 */ /* 0x000fe20000000f00 */
[----:B----4-:R-:W-:-:S05]  /*0b70*/  IMAD.WIDE.U32 R6, R0, 0x4, R6 ;  /* 0x0000000400067825 */ /* 0x010fca00078e0006 */
[----:B------:R-:W-:Y:S01]  /*0b80*/  MOV R11, R7 ;  /* 0x00000007000b7202 */ /* 0x000fe20000000f00 */
[----:B0-----:R-:W-:Y:S01]  /*0b90*/  IMAD.WIDE.U32 R8, R0, 0x4, R8 ;  /* 0x0000000400087825 */ /* 0x001fe200078e0008 */
[----:B------:R-:W-:-:S07]  /*0ba0*/  IADD3 R0, PT, PT, -R2, RZ, RZ ;  /* 0x000000ff02007210 */ /* 0x000fce0007ffe1ff */
.L_x_14:
[----:B0-----:R-:W-:Y:S01]  /*0bb0*/  IMAD.MOV.U32 R2, RZ, RZ, R8 ;  /* 0x000000ffff027224 */ /* 0x001fe200078e0008 */
[----:B------:R-:W-:Y:S02]  /*0bc0*/  MOV R5, R11 ;  /* 0x0000000b00057202 */ /* 0x000fe40000000f00 */
[----:B------:R-:W-:Y:S02]  /*0bd0*/  MOV R3, R9 ;  /* 0x0000000900037202 */ /* 0x000fe40000000f00 */
[----:B------:R-:W-:-:S03]  /*0be0*/  MOV R4, R6 ;  /* 0x0000000600047202 */ /* 0x000fc60000000f00 */
[----:B------:R0:W2:Y:S04]  /*0bf0*/  LDG.E R2, desc[UR10][R2.64] ;  /* 0x0000000a02027981 */ /* 0x0000a8000c1e1900 */
[----:B------:R-:W2:Y:S01]  /*0c00*/  LDG.E R5, desc[UR10][R4.64] ;  /* 0x0000000a04057981 */ /* 0x000ea2000c1e1900 */
[----:B------:R-:W-:Y:S02]  /*0c10*/  IADD3 R0, PT, PT, R0, 0x1, RZ ;  /* 0x0000000100007810 */ /* 0x000fe40007ffe0ff */
[----:B------:R-:W-:Y:S02]  /*0c20*/  IADD3 R6, P2, PT, R6, 0x4, RZ ;  /* 0x0000000406067810 */ /* 0x000fe40007f5e0ff */
[----:B------:R-:W-:Y:S01]  /*0c30*/  ISETP.NE.AND P0, PT, R0, RZ, PT ;  /* 0x000000ff0000720c */ /* 0x000fe20003f05270 */
[----:B0-----:R-:W-:Y:S01]  /*0c40*/  IMAD.MOV.U32 R3, RZ, RZ, R13 ;  /* 0x000000ffff037224 */ /* 0x001fe200078e000d */
[----:B------:R-:W-:-:S02]  /*0c50*/  IADD3 R8, P3, PT, R8, 0x4, RZ ;  /* 0x0000000408087810 */ /* 0x000fc40007f7e0ff */
[----:B------:R-:W-:Y:S02]  /*0c60*/  IADD3.X R11, PT, PT, RZ, R11, RZ, P2, !PT ;  /* 0x0000000bff0b7210 */ /* 0x000fe400017fe4ff */
[----:B------:R-:W-:Y:S01]  /*0c70*/  IADD3.X R9, PT, PT, RZ, R9, RZ, P3, !PT ;  /* 0x00000009ff097210 */ /* 0x000fe20001ffe4ff */
[----:B--2---:R-:W-:Y:S01]  /*0c80*/  FADD R7, R2, R5 ;  /* 0x0000000502077221 */ /* 0x004fe20000000000 */
[----:B------:R-:W-:Y:S02]  /*0c90*/  MOV R2, R10 ;  /* 0x0000000a00027202 */ /* 0x000fe40000000f00 */
[----:B------:R-:W-:-:S03]  /*0ca0*/  IADD3 R10, P1, PT, R10, 0x4, RZ ;  /* 0x000000040a0a7810 */ /* 0x000fc60007f3e0ff */
[----:B------:R0:W-:Y:S01]  /*0cb0*/  STG.E desc[UR10][R2.64], R7 ;  /* 0x0000000702007986 */ /* 0x0001e2000c10190a */
[----:B------:R-:W-:Y:S01]  /*0cc0*/  IADD3.X R13, PT, PT, RZ, R13, RZ, P1, !PT ;  /* 0x0000000dff0d7210 */ /* 0x000fe20000ffe4ff */
[----:B------:R-:W-:Y:S08]  /*0cd0*/  @P0 BRA `(.L_x_14) ;  /* 0xfffffffc00b40947 */ /* 0x000ff0000383ffff */
[----:B------:R-:W-:Y:S05]  /*0ce0*/  EXIT ;  /* 0x000000000000794d */ /* 0x000fea0003800000 */
.L_x_15:
        /* <DEDUP_REMOVED lines=9> */
.L_x_18:


//--------------------- .nv.shared.reserved.0     --------------------------
	.section	.nv.shared.reserved.0,"aw",@nobits
	.weak		__nv_reservedSMEM_offset_0_alias
	.size		__nv_reservedSMEM_offset_0_alias, 0, 64
	.other		__nv_reservedSMEM_offset_0_alias,@"STO_CUDA_RESERVED_SHARED STV_DEFAULT"
__nv_reservedSMEM_offset_0_alias:
	.zero		0
	.zero		64


//--------------------- .nv.constant0._Z25add_ManyBlocksManyThreadsiPfS_S_ --------------------------
	.section	.nv.constant0._Z25add_ManyBlocksManyThreadsiPfS_S_,"a",@progbits
	.sectionflags	@""
	.align	4
.nv.constant0._Z25add_ManyBlocksManyThreadsiPfS_S_:
	.zero		928


//--------------------- .nv.constant0._Z23add_OneBlockManyThreadsiPfS_S_ --------------------------
	.section	.nv.constant0._Z23add_OneBlockManyThreadsiPfS_S_,"a",@progbits
	.sectionflags	@""
	.align	4
.nv.constant0._Z23add_OneBlockManyThreadsiPfS_S_:
	.zero		928


//--------------------- .nv.constant0._Z21add_OneBlockOneThreadiPfS_S_ --------------------------
	.section	.nv.constant0._Z21add_OneBlockOneThreadiPfS_S_,"a",@progbits
	.sectionflags	@""
	.align	4
.nv.constant0._Z21add_OneBlockOneThreadiPfS_S_:
	.zero		928


//--------------------- SYMBOLS --------------------------

	.type		.nv.reservedSmem.offset0,@object
	.size		.nv.reservedSmem.offset0,0x4
